	.target	sm_90a

	.elftype	@"ET_EXEC"


//--------------------- .note.nv.tkinfo           --------------------------
	.section	.note.nv.tkinfo,"",@"SHT_NOTE"
	.sectionflags	@"SHF_NOTE_NV_TKINFO"
	.tkinfo
        /*0018*/ 	.word	0x00000002
        /*0030*/ 	.string	""
        /*0030*/ 	.string	"ptxas"
        /*0030*/ 	.string	"Cuda compilation tools, release 13.0, V13.0.88"
        /*0030*/ 	.string	"Build cuda_13.0.r13.0/compiler.36424714_0"
        /*0030*/ 	.string	"-arch sm_90a -m 64 "



//--------------------- .note.nv.cuinfo           --------------------------
	.section	.note.nv.cuinfo,"",@"SHT_NOTE"
	.sectionflags	@"SHF_NOTE_NV_CUINFO"
        /*0018*/ 	.short	0x0002
        /*001a*/ 	.short	0x005a
        /*001c*/ 	.short	0x0082
	.zero		2


//--------------------- .nv.info                  --------------------------
	.section	.nv.info,"",@"SHT_CUDA_INFO"
	.align	4


	//----- nvinfo : EIATTR_REGCOUNT
	.align		4
        /*0000*/ 	.byte	0x04, 0x2f
        /*0002*/ 	.short	(.L_12 - .L_11)
	.align		4
.L_11:
        /*0004*/ 	.word	index@(_ZN7cutlass13device_kernelINS_4gemm6kernel13GemmUniversalIN4cute5tupleIJiiiiEEENS1_10collective13CollectiveMmaINS1_37MainloopSm90TmaGmmaWarpSpecializedFP8ILi22ENS5_IJNS4_1CILi2EEENSA_ILi1EEESC_EEENS1_32KernelTmaWarpSpecializedPingpongEEENS5_IJNSA_ILi64EEENSA_ILi256EEENSA_ILi32EEEEEENS_12float_e4m3_tENS5_IJlSC_lEEESK_SL_NS4_8TiledMMAINS4_8MMA_AtomIJNS4_4SM904GMMA31MMA_64x256x32_F32E4M3E4M3_SS_TNILNSP_7ScaleInE1ELSR_1EEEEEENS4_6LayoutINS5_IJSC_SC_SC_EEENS5_IJNSA_ILi0EEESW_SW_EEEEENS5_IJNS4_10UnderscoreESZ_SZ_EEEEENS4_13SM90_TMA_LOADENS4_14ComposedLayoutINS4_7SwizzleILi1ELi4ELi3EEENS4_18smem_ptr_flag_bitsILi8EEENSU_INS5_IJNSA_ILi8EEESI_EEENS5_IJSI_SC_EEEEEEEvNS4_8identityENS4_23SM90_TMA_LOAD_MULTICASTES1C_vS1D_EENS_8epilogue10collective6detail29Sm90TmaWarpSpecializedAdapterINS1H_15DefaultEpilogueISK_SL_SL_NS1G_6thread17LinearCombinationISK_Li1EffLNS1L_9ScaleType4KindE0ELNS_15FloatRoundStyleE2ESK_EENS1_15EpilogueDefaultEEEEEvvEEEEvNT_6ParamsE)
        /*0008*/ 	.word	0x000000a8


	//----- nvinfo : EIATTR_FRAME_SIZE
	.align		4
.L_12:
        /*000c*/ 	.byte	0x04, 0x11
        /*000e*/ 	.short	(.L_14 - .L_13)
	.align		4
.L_13:
        /*0010*/ 	.word	index@(_ZN7cutlass13device_kernelINS_4gemm6kernel13GemmUniversalIN4cute5tupleIJiiiiEEENS1_10collective13CollectiveMmaINS1_37MainloopSm90TmaGmmaWarpSpecializedFP8ILi22ENS5_IJNS4_1CILi2EEENSA_ILi1EEESC_EEENS1_32KernelTmaWarpSpecializedPingpongEEENS5_IJNSA_ILi64EEENSA_ILi256EEENSA_ILi32EEEEEENS_12float_e4m3_tENS5_IJlSC_lEEESK_SL_NS4_8TiledMMAINS4_8MMA_AtomIJNS4_4SM904GMMA31MMA_64x256x32_F32E4M3E4M3_SS_TNILNSP_7ScaleInE1ELSR_1EEEEEENS4_6LayoutINS5_IJSC_SC_SC_EEENS5_IJNSA_ILi0EEESW_SW_EEEEENS5_IJNS4_10UnderscoreESZ_SZ_EEEEENS4_13SM90_TMA_LOADENS4_14ComposedLayoutINS4_7SwizzleILi1ELi4ELi3EEENS4_18smem_ptr_flag_bitsILi8EEENSU_INS5_IJNSA_ILi8EEESI_EEENS5_IJSI_SC_EEEEEEEvNS4_8identityENS4_23SM90_TMA_LOAD_MULTICASTES1C_vS1D_EENS_8epilogue10collective6detail29Sm90TmaWarpSpecializedAdapterINS1H_15DefaultEpilogueISK_SL_SL_NS1G_6thread17LinearCombinationISK_Li1EffLNS1L_9ScaleType4KindE0ELNS_15FloatRoundStyleE2ESK_EENS1_15EpilogueDefaultEEEEEvvEEEEvNT_6ParamsE)
        /*0014*/ 	.word	0x00000118


	//----- nvinfo : EIATTR_MIN_STACK_SIZE
	.align		4
.L_14:
        /*0018*/ 	.byte	0x04, 0x12
        /*001a*/ 	.short	(.L_16 - .L_15)
	.align		4
.L_15:
        /*001c*/ 	.word	index@(_ZN7cutlass13device_kernelINS_4gemm6kernel13GemmUniversalIN4cute5tupleIJiiiiEEENS1_10collective13CollectiveMmaINS1_37MainloopSm90TmaGmmaWarpSpecializedFP8ILi22ENS5_IJNS4_1CILi2EEENSA_ILi1EEESC_EEENS1_32KernelTmaWarpSpecializedPingpongEEENS5_IJNSA_ILi64EEENSA_ILi256EEENSA_ILi32EEEEEENS_12float_e4m3_tENS5_IJlSC_lEEESK_SL_NS4_8TiledMMAINS4_8MMA_AtomIJNS4_4SM904GMMA31MMA_64x256x32_F32E4M3E4M3_SS_TNILNSP_7ScaleInE1ELSR_1EEEEEENS4_6LayoutINS5_IJSC_SC_SC_EEENS5_IJNSA_ILi0EEESW_SW_EEEEENS5_IJNS4_10UnderscoreESZ_SZ_EEEEENS4_13SM90_TMA_LOADENS4_14ComposedLayoutINS4_7SwizzleILi1ELi4ELi3EEENS4_18smem_ptr_flag_bitsILi8EEENSU_INS5_IJNSA_ILi8EEESI_EEENS5_IJSI_SC_EEEEEEEvNS4_8identityENS4_23SM90_TMA_LOAD_MULTICASTES1C_vS1D_EENS_8epilogue10collective6detail29Sm90TmaWarpSpecializedAdapterINS1H_15DefaultEpilogueISK_SL_SL_NS1G_6thread17LinearCombinationISK_Li1EffLNS1L_9ScaleType4KindE0ELNS_15FloatRoundStyleE2ESK_EENS1_15EpilogueDefaultEEEEEvvEEEEvNT_6ParamsE)
        /*0020*/ 	.word	0x00000118
.L_16:


//--------------------- .nv.compat                --------------------------
	.section	.nv.compat,"",@"SHT_CUDA_COMPAT_INFO"
	.align	4
        /*0000*/ 	.byte	0x02, 0x09, 0x01, 0x00, 0x02, 0x02, 0x04, 0x00, 0x02, 0x05, 0x05, 0x00, 0x03, 0x07, 0x01, 0x01
        /*0010*/ 	.byte	0x02, 0x03, 0x01, 0x00, 0x02, 0x06, 0x01, 0x00, 0x04, 0x0b, 0x08, 0x00, 0x00, 0x00, 0x00, 0x00
        /*0020*/ 	.byte	0x00, 0x00, 0x00, 0x00


//--------------------- .nv.info._ZN7cutlass13device_kernelINS_4gemm6kernel13GemmUniversalIN4cute5tupleIJiiiiEEENS1_10collective13CollectiveMmaINS1_37MainloopSm90TmaGmmaWarpSpecializedFP8ILi22ENS5_IJNS4_1CILi2EEENSA_ILi1EEESC_EEENS1_32KernelTmaWarpSpecializedPingpongEEENS5_IJNSA_ILi64EEENSA_ILi256EEENSA_ILi32EEEEEENS_12float_e4m3_tENS5_IJlSC_lEEESK_SL_NS4_8TiledMMAINS4_8MMA_AtomIJNS4_4SM904GMMA31MMA_64x256x32_F32E4M3E4M3_SS_TNILNSP_7ScaleInE1ELSR_1EEEEEENS4_6LayoutINS5_IJSC_SC_SC_EEENS5_IJNSA_ILi0EEESW_SW_EEEEENS5_IJNS4_10UnderscoreESZ_SZ_EEEEENS4_13SM90_TMA_LOADENS4_14ComposedLayoutINS4_7SwizzleILi1ELi4ELi3EEENS4_18smem_ptr_flag_bitsILi8EEENSU_INS5_IJNSA_ILi8EEESI_EEENS5_IJSI_SC_EEEEEEEvNS4_8identityENS4_23SM90_TMA_LOAD_MULTICASTES1C_vS1D_EENS_8epilogue10collective6detail29Sm90TmaWarpSpecializedAdapterINS1H_15DefaultEpilogueISK_SL_SL_NS1G_6thread17LinearCombinationISK_Li1EffLNS1L_9ScaleType4KindE0ELNS_15FloatRoundStyleE2ESK_EENS1_15EpilogueDefaultEEEEEvvEEEEvNT_6ParamsE --------------------------
	.section	.nv.info._ZN7cutlass13device_kernelINS_4gemm6kernel13GemmUniversalIN4cute5tupleIJiiiiEEENS1_10collective13CollectiveMmaINS1_37MainloopSm90TmaGmmaWarpSpecializedFP8ILi22ENS5_IJNS4_1CILi2EEENSA_ILi1EEESC_EEENS1_32KernelTmaWarpSpecializedPingpongEEENS5_IJNSA_ILi64EEENSA_ILi256EEENSA_ILi32EEEEEENS_12float_e4m3_tENS5_IJlSC_lEEESK_SL_NS4_8TiledMMAINS4_8MMA_AtomIJNS4_4SM904GMMA31MMA_64x256x32_F32E4M3E4M3_SS_TNILNSP_7ScaleInE1ELSR_1EEEEEENS4_6LayoutINS5_IJSC_SC_SC_EEENS5_IJNSA_ILi0EEESW_SW_EEEEENS5_IJNS4_10UnderscoreESZ_SZ_EEEEENS4_13SM90_TMA_LOADENS4_14ComposedLayoutINS4_7SwizzleILi1ELi4ELi3EEENS4_18smem_ptr_flag_bitsILi8EEENSU_INS5_IJNSA_ILi8EEESI_EEENS5_IJSI_SC_EEEEEEEvNS4_8identityENS4_23SM90_TMA_LOAD_MULTICASTES1C_vS1D_EENS_8epilogue10collective6detail29Sm90TmaWarpSpecializedAdapterINS1H_15DefaultEpilogueISK_SL_SL_NS1G_6thread17LinearCombinationISK_Li1EffLNS1L_9ScaleType4KindE0ELNS_15FloatRoundStyleE2ESK_EENS1_15EpilogueDefaultEEEEEvvEEEEvNT_6ParamsE,"",@"SHT_CUDA_INFO"
	.sectionflags	@""
	.align	4


	//----- nvinfo : EIATTR_CUDA_API_VERSION
	.align		4
        /*0000*/ 	.byte	0x04, 0x37
        /*0002*/ 	.short	(.L_18 - .L_17)
.L_17:
        /*0004*/ 	.word	0x00000082


	//----- nvinfo : EIATTR_KPARAM_INFO
	.align		4
.L_18:
        /*0008*/ 	.byte	0x04, 0x17
        /*000a*/ 	.short	(.L_20 - .L_19)
.L_19:
        /*000c*/ 	.word	0x00000000
        /*0010*/ 	.short	0x0000
        /*0012*/ 	.short	0x0070
        /*0014*/ 	.byte	0x00, 0xf0, 0x01, 0x10


	//----- nvinfo : EIATTR_SPARSE_MMA_MASK
	.align		4
.L_20:
        /*0018*/ 	.byte	0x03, 0x50
        /*001a*/ 	.short	0x0000


	//----- nvinfo : EIATTR_MAXREG_COUNT
	.align		4
        /*001c*/ 	.byte	0x03, 0x1b
        /*001e*/ 	.short	0x00a8


	//----- nvinfo : EIATTR_NUM_BARRIERS
	.align		4
        /*0020*/ 	.byte	0x02, 0x4c
        /*0022*/ 	.byte	0x01
	.zero		1


	//----- nvinfo : EIATTR_ANNOTATIONS
	.align		4
        /*0024*/ 	.byte	0x04, 0x55
        /*0026*/ 	.short	(.L_22 - .L_21)


	//   ....[0]....
.L_21:
        /*0028*/ 	.word	0x00000001
        /*002c*/ 	.byte	0x90, 0x09, 0x00, 0x00, 0x01, 0x00, 0x00, 0x00, 0x80, 0x0b, 0x00, 0x00, 0x01, 0x00, 0x00, 0x00
        /* <DEDUP_REMOVED lines=212> */
        /*0d7c*/ 	.byte	0x20, 0x0f, 0x01, 0x00


	//----- nvinfo : EIATTR_MERCURY_ISA_VERSION
	.align		4
.L_22:
        /*0d80*/ 	.byte	0x03, 0x5f
        /*0d82*/ 	.short	0x0101


	//----- nvinfo : EIATTR_INT_WARP_WIDE_INSTR_OFFSETS
	.align		4
        /*0d84*/ 	.byte	0x04, 0x31
        /*0d86*/ 	.short	(.L_24 - .L_23)


	//   ....[0]....
.L_23:
        /*0d88*/ 	.word	0x00000810


	//   ....[1]....
        /*0d8c*/ 	.word	0x00000890


	//   ....[2]....
        /*0d90*/ 	.word	0x000008a0


	//   ....[3]....
        /*0d94*/ 	.word	0x000008d0


	//   ....[4]....
        /*0d98*/ 	.word	0x00000910


	//   ....[5]....
        /*0d9c*/ 	.word	0x00000940


	//   ....[6]....
        /*0da0*/ 	.word	0x00000a50


	//   ....[7]....
        /*0da4*/ 	.word	0x00000a70


	//   ....[8]....
        /*0da8*/ 	.word	0x00005870


	//----- nvinfo : EIATTR_COOP_GROUP_MASK_REGIDS
	.align		4
.L_24:
        /*0dac*/ 	.byte	0x04, 0x29
        /*0dae*/ 	.short	(.L_26 - .L_25)


	//   ....[0]....
.L_25:
        /*0db0*/ 	.word	0xffffffff


	//   ....[1]....
        /*0db4*/ 	.word	0xffffffff


	//   ....[2]....
        /*0db8*/ 	.word	0xffffffff


	//   ....[3]....
        /*0dbc*/ 	.word	0xffffffff


	//   ....[4]....
        /*0dc0*/ 	.word	0xffffffff


	//   ....[5]....
        /*0dc4*/ 	.word	0xffffffff


	//   ....[6]....
        /*0dc8*/ 	.word	0xffffffff


	//----- nvinfo : EIATTR_COOP_GROUP_INSTR_OFFSETS
	.align		4
.L_26:
        /*0dcc*/ 	.byte	0x04, 0x28
        /*0dce*/ 	.short	(.L_28 - .L_27)


	//   ....[0]....
.L_27:
        /*0dd0*/ 	.word	0x00000070


	//   ....[1]....
        /*0dd4*/ 	.word	0x00000090


	//   ....[2]....
        /*0dd8*/ 	.word	0x00000190


	//   ....[3]....
        /*0ddc*/ 	.word	0x00000620


	//   ....[4]....
        /*0de0*/ 	.word	0x00000660


	//   ....[5]....
        /*0de4*/ 	.word	0x00000760


	//   ....[6]....
        /*0de8*/ 	.word	0x00000c10


	//----- nvinfo : EIATTR_REG_RECONFIG
	.align		4
.L_28:
        /*0dec*/ 	.byte	0x01, 0x54
	.zero		2


	//----- nvinfo : EIATTR_MBARRIER_INSTR_OFFSETS
	.align		4
        /*0df0*/ 	.byte	0x04, 0x39
        /*0df2*/ 	.short	(.L_30 - .L_29)


	//   ....[0]....
.L_29:
        /*0df4*/ 	.word	0x00000330
        /*0df8*/ 	.word	0x000000ff
        /*0dfc*/ 	.word	0x00000000
        /*0e00*/ 	.short	0x0100
        /*0e02*/ 	.byte	0x07
	.zero		1


	//   ....[1]....
        /*0e04*/ 	.word	0x00000340
        /*0e08*/ 	.word	0x000000ff
        /*0e0c*/ 	.word	0x000000b0
        /*0e10*/ 	.short	0x0100
        /*0e12*/ 	.byte	0x07
	.zero		1


	//   ....[2]....
        /*0e14*/ 	.word	0x00000350
        /*0e18*/ 	.word	0x000000ff
        /*0e1c*/ 	.word	0x00000008
        /*0e20*/ 	.short	0x0100
        /*0e22*/ 	.byte	0x07
	.zero		1


	//   ....[3]....
        /*0e24*/ 	.word	0x00000360
        /*0e28*/ 	.word	0x000000ff
        /*0e2c*/ 	.word	0x000000b8
        /*0e30*/ 	.short	0x0100
        /*0e32*/ 	.byte	0x07
	.zero		1


	//   ....[4]....
        /*0e34*/ 	.word	0x00000370
        /*0e38*/ 	.word	0x000000ff
        /*0e3c*/ 	.word	0x00000010
        /*0e40*/ 	.short	0x0100
        /*0e42*/ 	.byte	0x07
	.zero		1


	//   ....[5]....
        /*0e44*/ 	.word	0x00000380
        /*0e48*/ 	.word	0x000000ff
        /*0e4c*/ 	.word	0x000000c0
        /*0e50*/ 	.short	0x0100
        /*0e52*/ 	.byte	0x07
	.zero		1


	//   ....[6]....
        /*0e54*/ 	.word	0x00000390
        /*0e58*/ 	.word	0x000000ff
        /*0e5c*/ 	.word	0x00000018
        /*0e60*/ 	.short	0x0100
        /*0e62*/ 	.byte	0x07
	.zero		1


	//   ....[7]....
        /*0e64*/ 	.word	0x000003a0
        /*0e68*/ 	.word	0x000000ff
        /*0e6c*/ 	.word	0x000000c8
        /*0e70*/ 	.short	0x0100
        /*0e72*/ 	.byte	0x07
	.zero		1


	//   ....[8]....
        /*0e74*/ 	.word	0x000003b0
        /*0e78*/ 	.word	0x000000ff
        /*0e7c*/ 	.word	0x00000020
        /*0e80*/ 	.short	0x0100
        /*0e82*/ 	.byte	0x07
	.zero		1


	//   ....[9]....
        /*0e84*/ 	.word	0x000003c0
        /*0e88*/ 	.word	0x000000ff
        /*0e8c*/ 	.word	0x000000d0
        /*0e90*/ 	.short	0x0100
        /*0e92*/ 	.byte	0x07
	.zero		1


	//   ....[10]....
        /*0e94*/ 	.word	0x000003d0
        /*0e98*/ 	.word	0x000000ff
        /*0e9c*/ 	.word	0x00000028
        /*0ea0*/ 	.short	0x0100
        /*0ea2*/ 	.byte	0x07
	.zero		1


	//   ....[11]....
        /*0ea4*/ 	.word	0x000003e0
        /*0ea8*/ 	.word	0x000000ff
        /*0eac*/ 	.word	0x000000d8
        /*0eb0*/ 	.short	0x0100
        /*0eb2*/ 	.byte	0x07
	.zero		1


	//   ....[12]....
        /*0eb4*/ 	.word	0x000003f0
        /*0eb8*/ 	.word	0x000000ff
        /*0ebc*/ 	.word	0x00000030
        /*0ec0*/ 	.short	0x0100
        /*0ec2*/ 	.byte	0x07
	.zero		1


	//   ....[13]....
        /*0ec4*/ 	.word	0x00000400
        /*0ec8*/ 	.word	0x000000ff
        /*0ecc*/ 	.word	0x000000e0
        /*0ed0*/ 	.short	0x0100
        /*0ed2*/ 	.byte	0x07
	.zero		1


	//   ....[14]....
        /*0ed4*/ 	.word	0x00000410
        /*0ed8*/ 	.word	0x000000ff
        /*0edc*/ 	.word	0x00000038
        /*0ee0*/ 	.short	0x0100
        /*0ee2*/ 	.byte	0x07
	.zero		1


	//   ....[15]....
        /*0ee4*/ 	.word	0x00000420
        /*0ee8*/ 	.word	0x000000ff
        /*0eec*/ 	.word	0x000000e8
        /*0ef0*/ 	.short	0x0100
        /*0ef2*/ 	.byte	0x07
	.zero		1


	//   ....[16]....
        /*0ef4*/ 	.word	0x00000430
        /*0ef8*/ 	.word	0x000000ff
        /*0efc*/ 	.word	0x00000040
        /*0f00*/ 	.short	0x0100
        /*0f02*/ 	.byte	0x07
	.zero		1


	//   ....[17]....
        /*0f04*/ 	.word	0x00000440
        /*0f08*/ 	.word	0x000000ff
        /*0f0c*/ 	.word	0x000000f0
        /*0f10*/ 	.short	0x0100
        /*0f12*/ 	.byte	0x07
	.zero		1


	//   ....[18]....
        /*0f14*/ 	.word	0x00000450
        /*0f18*/ 	.word	0x000000ff
        /*0f1c*/ 	.word	0x00000048
        /*0f20*/ 	.short	0x0100
        /*0f22*/ 	.byte	0x07
	.zero		1


	//   ....[19]....
        /*0f24*/ 	.word	0x00000460
        /*0f28*/ 	.word	0x000000ff
        /*0f2c*/ 	.word	0x000000f8
        /*0f30*/ 	.short	0x0100
        /*0f32*/ 	.byte	0x07
	.zero		1


	//   ....[20]....
        /*0f34*/ 	.word	0x00000470
        /*0f38*/ 	.word	0x000000ff
        /*0f3c*/ 	.word	0x00000050
        /*0f40*/ 	.short	0x0100
        /*0f42*/ 	.byte	0x07
	.zero		1


	//   ....[21]....
        /*0f44*/ 	.word	0x00000480
        /*0f48*/ 	.word	0x000000ff
        /*0f4c*/ 	.word	0x00000100
        /*0f50*/ 	.short	0x0100
        /*0f52*/ 	.byte	0x07
	.zero		1


	//   ....[22]....
        /*0f54*/ 	.word	0x00000490
        /*0f58*/ 	.word	0x000000ff
        /*0f5c*/ 	.word	0x00000058
        /*0f60*/ 	.short	0x0100
        /*0f62*/ 	.byte	0x07
	.zero		1


	//   ....[23]....
        /*0f64*/ 	.word	0x000004a0
        /*0f68*/ 	.word	0x000000ff
        /*0f6c*/ 	.word	0x00000108
        /*0f70*/ 	.short	0x0100
        /*0f72*/ 	.byte	0x07
	.zero		1


	//   ....[24]....
        /*0f74*/ 	.word	0x000004b0
        /*0f78*/ 	.word	0x000000ff
        /*0f7c*/ 	.word	0x00000060
        /*0f80*/ 	.short	0x0100
        /*0f82*/ 	.byte	0x07
	.zero		1


	//   ....[25]....
        /*0f84*/ 	.word	0x000004c0
        /*0f88*/ 	.word	0x000000ff
        /*0f8c*/ 	.word	0x00000110
        /*0f90*/ 	.short	0x0100
        /*0f92*/ 	.byte	0x07
	.zero		1


	//   ....[26]....
        /*0f94*/ 	.word	0x000004d0
        /*0f98*/ 	.word	0x000000ff
        /*0f9c*/ 	.word	0x00000068
        /*0fa0*/ 	.short	0x0100
        /*0fa2*/ 	.byte	0x07
	.zero		1


	//   ....[27]....
        /*0fa4*/ 	.word	0x000004e0
        /*0fa8*/ 	.word	0x000000ff
        /*0fac*/ 	.word	0x00000118
        /*0fb0*/ 	.short	0x0100
        /*0fb2*/ 	.byte	0x07
	.zero		1


	//   ....[28]....
        /*0fb4*/ 	.word	0x000004f0
        /*0fb8*/ 	.word	0x000000ff
        /*0fbc*/ 	.word	0x00000070
        /*0fc0*/ 	.short	0x0100
        /*0fc2*/ 	.byte	0x07
	.zero		1


	//   ....[29]....
        /*0fc4*/ 	.word	0x00000500
        /*0fc8*/ 	.word	0x000000ff
        /*0fcc*/ 	.word	0x00000120
        /*0fd0*/ 	.short	0x0100
        /*0fd2*/ 	.byte	0x07
	.zero		1


	//   ....[30]....
        /*0fd4*/ 	.word	0x00000510
        /*0fd8*/ 	.word	0x000000ff
        /*0fdc*/ 	.word	0x00000078
        /*0fe0*/ 	.short	0x0100
        /*0fe2*/ 	.byte	0x07
	.zero		1


	//   ....[31]....
        /*0fe4*/ 	.word	0x00000520
        /*0fe8*/ 	.word	0x000000ff
        /*0fec*/ 	.word	0x00000128
        /*0ff0*/ 	.short	0x0100
        /*0ff2*/ 	.byte	0x07
	.zero		1


	//   ....[32]....
        /*0ff4*/ 	.word	0x00000530
        /*0ff8*/ 	.word	0x000000ff
        /*0ffc*/ 	.word	0x00000080
        /*1000*/ 	.short	0x0100
        /*1002*/ 	.byte	0x07
	.zero		1


	//   ....[33]....
        /*1004*/ 	.word	0x00000540
        /*1008*/ 	.word	0x000000ff
        /*100c*/ 	.word	0x00000130
        /*1010*/ 	.short	0x0100
        /*1012*/ 	.byte	0x07
	.zero		1


	//   ....[34]....
        /*1014*/ 	.word	0x00000550
        /*1018*/ 	.word	0x000000ff
        /*101c*/ 	.word	0x00000088
        /*1020*/ 	.short	0x0100
        /*1022*/ 	.byte	0x07
	.zero		1


	//   ....[35]....
        /*1024*/ 	.word	0x00000560
        /*1028*/ 	.word	0x000000ff
        /*102c*/ 	.word	0x00000138
        /*1030*/ 	.short	0x0100
        /*1032*/ 	.byte	0x07
	.zero		1


	//   ....[36]....
        /*1034*/ 	.word	0x00000570
        /*1038*/ 	.word	0x000000ff
        /*103c*/ 	.word	0x00000090
        /*1040*/ 	.short	0x0100
        /*1042*/ 	.byte	0x07
	.zero		1


	//   ....[37]....
        /*1044*/ 	.word	0x00000580
        /*1048*/ 	.word	0x000000ff
        /*104c*/ 	.word	0x00000140
        /*1050*/ 	.short	0x0100
        /*1052*/ 	.byte	0x07
	.zero		1


	//   ....[38]....
        /*1054*/ 	.word	0x00000590
        /*1058*/ 	.word	0x000000ff
        /*105c*/ 	.word	0x00000098
        /*1060*/ 	.short	0x0100
        /*1062*/ 	.byte	0x07
	.zero		1


	//   ....[39]....
        /*1064*/ 	.word	0x000005a0
        /*1068*/ 	.word	0x000000ff
        /*106c*/ 	.word	0x00000148
        /*1070*/ 	.short	0x0100
        /*1072*/ 	.byte	0x07
	.zero		1


	//   ....[40]....
        /*1074*/ 	.word	0x000005b0
        /*1078*/ 	.word	0x000000ff
        /*107c*/ 	.word	0x000000a0
        /*1080*/ 	.short	0x0100
        /*1082*/ 	.byte	0x07
	.zero		1


	//   ....[41]....
        /*1084*/ 	.word	0x000005c0
        /*1088*/ 	.word	0x000000ff
        /*108c*/ 	.word	0x00000150
        /*1090*/ 	.short	0x0100
        /*1092*/ 	.byte	0x07
	.zero		1


	//   ....[42]....
        /*1094*/ 	.word	0x000005d0
        /*1098*/ 	.word	0x000000ff
        /*109c*/ 	.word	0x000000a8
        /*10a0*/ 	.short	0x0100
        /*10a2*/ 	.byte	0x07
	.zero		1


	//   ....[43]....
        /*10a4*/ 	.word	0x000005e0
        /*10a8*/ 	.word	0x000000ff
        /*10ac*/ 	.word	0x00000158
        /*10b0*/ 	.short	0x0100
        /*10b2*/ 	.byte	0x07
	.zero		1


	//   ....[44]....
        /*10b4*/ 	.word	0x00000ab0
        /*10b8*/ 	.word	0x000000ff
        /*10bc*/ 	.word	0x00000190
        /*10c0*/ 	.short	0x0100
        /*10c2*/ 	.byte	0x07
	.zero		1


	//   ....[45]....
        /*10c4*/ 	.word	0x00000b50
        /*10c8*/ 	.word	0x000000ff
        /*10cc*/ 	.word	0x00000198
        /*10d0*/ 	.short	0x0100
        /*10d2*/ 	.byte	0x07
	.zero		1


	//   ....[46]....
        /*10d4*/ 	.word	0x00000b90
        /*10d8*/ 	.word	0x000000ff
        /*10dc*/ 	.word	0x00000170
        /*10e0*/ 	.short	0x0100
        /*10e2*/ 	.byte	0x0a
	.zero		1


	//   ....[47]....
        /*10e4*/ 	.word	0x00000ba0
        /*10e8*/ 	.word	0x000000ff
        /*10ec*/ 	.word	0x00000178
        /*10f0*/ 	.short	0x0100
        /*10f2*/ 	.byte	0x0a
	.zero		1


	//   ....[48]....
        /*10f4*/ 	.word	0x00000bb0
        /*10f8*/ 	.word	0x000000ff
        /*10fc*/ 	.word	0x00000180
        /*1100*/ 	.short	0x0100
        /*1102*/ 	.byte	0x0a
	.zero		1


	//   ....[49]....
        /*1104*/ 	.word	0x00000bc0
        /*1108*/ 	.word	0x000000ff
        /*110c*/ 	.word	0x00000188
        /*1110*/ 	.short	0x0100
        /*1112*/ 	.byte	0x0a
	.zero		1


	//   ....[50]....
        /*1114*/ 	.word	0x00001a70
        /*1118*/ 	.word	0x000000ff
        /*111c*/ 	.word	0xfffffff8
        /*1120*/ 	.short	0x010a
        /*1122*/ 	.byte	0x11
	.zero		1


	//   ....[51]....
        /*1124*/ 	.word	0x00002450
        /*1128*/ 	.word	0x000000ff
        /*112c*/ 	.word	0x00000000
        /*1130*/ 	.short	0x010a
        /*1132*/ 	.byte	0x06
	.zero		1


	//   ....[52]....
        /*1134*/ 	.word	0x00002490
        /*1138*/ 	.word	0x000000ff
        /*113c*/ 	.word	0x00000000
        /*1140*/ 	.short	0x010a
        /*1142*/ 	.byte	0x06
	.zero		1


	//   ....[53]....
        /*1144*/ 	.word	0x00003620
        /*1148*/ 	.word	0x000000ff
        /*114c*/ 	.word	0x00000000
        /*1150*/ 	.short	0x010a
        /*1152*/ 	.byte	0x09
	.zero		1


	//   ....[54]....
        /*1154*/ 	.word	0x00003660
        /*1158*/ 	.word	0x000000ff
        /*115c*/ 	.word	0x00000000
        /*1160*/ 	.short	0x010a
        /*1162*/ 	.byte	0x09
	.zero		1


	//   ....[55]....
        /*1164*/ 	.word	0x000046d0
        /*1168*/ 	.word	0x000000e5
        /*116c*/ 	.word	0x00000000
        /*1170*/ 	.short	0x0101
        /*1172*/ 	.byte	0x3f
	.zero		1


	//   ....[56]....
        /*1174*/ 	.word	0x00005790
        /*1178*/ 	.word	0x000000e3
        /*117c*/ 	.word	0x00000000
        /*1180*/ 	.short	0x0101
        /*1182*/ 	.byte	0x1d
	.zero		1


	//   ....[57]....
        /*1184*/ 	.word	0x00005920
        /*1188*/ 	.word	0x00000018
        /*118c*/ 	.word	0x00000000
        /*1190*/ 	.short	0x0101
        /*1192*/ 	.byte	0x3f
	.zero		1


	//   ....[58]....
        /*1194*/ 	.word	0x000059e0
        /*1198*/ 	.word	0x000000ff
        /*119c*/ 	.word	0x00000008
        /*11a0*/ 	.short	0x010a
        /*11a2*/ 	.byte	0x11
	.zero		1


	//   ....[59]....
        /*11a4*/ 	.word	0x0000ebd0
        /*11a8*/ 	.word	0x00000003
        /*11ac*/ 	.word	0x00000000
        /*11b0*/ 	.short	0x0101
        /*11b2*/ 	.byte	0x1d
	.zero		1


	//   ....[60]....
        /*11b4*/ 	.word	0x0000f620
        /*11b8*/ 	.word	0x0000000c
        /*11bc*/ 	.word	0x000000b0
        /*11c0*/ 	.short	0x010a
        /*11c2*/ 	.byte	0x3f
	.zero		1


	//   ....[61]....
        /*11c4*/ 	.word	0x0000f9f0
        /*11c8*/ 	.word	0x00000004
        /*11cc*/ 	.word	0x00000198
        /*11d0*/ 	.short	0x0101
        /*11d2*/ 	.byte	0x3f
	.zero		1


	//   ....[62]....
        /*11d4*/ 	.word	0x000101f0
        /*11d8*/ 	.word	0x00000007
        /*11dc*/ 	.word	0x00000000
        /*11e0*/ 	.short	0x010a
        /*11e2*/ 	.byte	0x3f
	.zero		1


	//   ....[63]....
        /*11e4*/ 	.word	0x00010270
        /*11e8*/ 	.word	0x00000009
        /*11ec*/ 	.word	0x00000000
        /*11f0*/ 	.short	0x010a
        /*11f2*/ 	.byte	0x3f
	.zero		1


	//   ....[64]....
        /*11f4*/ 	.word	0x00010300
        /*11f8*/ 	.word	0x00000006
        /*11fc*/ 	.word	0x00000000
        /*1200*/ 	.short	0x010a
        /*1202*/ 	.byte	0x3f
	.zero		1


	//   ....[65]....
        /*1204*/ 	.word	0x00010390
        /*1208*/ 	.word	0x00000009
        /*120c*/ 	.word	0x00000000
        /*1210*/ 	.short	0x010a
        /*1212*/ 	.byte	0x3f
	.zero		1


	//   ....[66]....
        /*1214*/ 	.word	0x00010420
        /*1218*/ 	.word	0x00000006
        /*121c*/ 	.word	0x00000000
        /*1220*/ 	.short	0x010a
        /*1222*/ 	.byte	0x3f
	.zero		1


	//   ....[67]....
        /*1224*/ 	.word	0x000104b0
        /*1228*/ 	.word	0x00000009
        /*122c*/ 	.word	0x00000000
        /*1230*/ 	.short	0x010a
        /*1232*/ 	.byte	0x3f
	.zero		1


	//   ....[68]....
        /*1234*/ 	.word	0x00010540
        /*1238*/ 	.word	0x00000006
        /*123c*/ 	.word	0x00000000
        /*1240*/ 	.short	0x010a
        /*1242*/ 	.byte	0x3f
	.zero		1


	//   ....[69]....
        /*1244*/ 	.word	0x000105d0
        /*1248*/ 	.word	0x00000009
        /*124c*/ 	.word	0x00000000
        /*1250*/ 	.short	0x010a
        /*1252*/ 	.byte	0x3f
	.zero		1


	//   ....[70]....
        /*1254*/ 	.word	0x00010660
        /*1258*/ 	.word	0x00000006
        /*125c*/ 	.word	0x00000000
        /*1260*/ 	.short	0x010a
        /*1262*/ 	.byte	0x3f
	.zero		1


	//   ....[71]....
        /*1264*/ 	.word	0x000106f0
        /*1268*/ 	.word	0x00000009
        /*126c*/ 	.word	0x00000000
        /*1270*/ 	.short	0x010a
        /*1272*/ 	.byte	0x3f
	.zero		1


	//   ....[72]....
        /*1274*/ 	.word	0x00010780
        /*1278*/ 	.word	0x00000006
        /*127c*/ 	.word	0x00000000
        /*1280*/ 	.short	0x010a
        /*1282*/ 	.byte	0x3f
	.zero		1


	//   ....[73]....
        /*1284*/ 	.word	0x00010810
        /*1288*/ 	.word	0x00000009
        /*128c*/ 	.word	0x00000000
        /*1290*/ 	.short	0x010a
        /*1292*/ 	.byte	0x3f
	.zero		1


	//   ....[74]....
        /*1294*/ 	.word	0x000108a0
        /*1298*/ 	.word	0x00000006
        /*129c*/ 	.word	0x00000000
        /*12a0*/ 	.short	0x010a
        /*12a2*/ 	.byte	0x3f
	.zero		1


	//   ....[75]....
        /*12a4*/ 	.word	0x00010930
        /*12a8*/ 	.word	0x00000009
        /*12ac*/ 	.word	0x00000000
        /*12b0*/ 	.short	0x010a
        /*12b2*/ 	.byte	0x3f
	.zero		1


	//   ....[76]....
        /*12b4*/ 	.word	0x000109c0
        /*12b8*/ 	.word	0x00000006
        /*12bc*/ 	.word	0x00000000
        /*12c0*/ 	.short	0x010a
        /*12c2*/ 	.byte	0x3f
	.zero		1


	//   ....[77]....
        /*12c4*/ 	.word	0x00010a50
        /*12c8*/ 	.word	0x00000009
        /*12cc*/ 	.word	0x00000000
        /*12d0*/ 	.short	0x010a
        /*12d2*/ 	.byte	0x3f
	.zero		1


	//   ....[78]....
        /*12d4*/ 	.word	0x00010ae0
        /*12d8*/ 	.word	0x00000006
        /*12dc*/ 	.word	0x00000000
        /*12e0*/ 	.short	0x010a
        /*12e2*/ 	.byte	0x3f
	.zero		1


	//   ....[79]....
        /*12e4*/ 	.word	0x00010b70
        /*12e8*/ 	.word	0x00000009
        /*12ec*/ 	.word	0x00000000
        /*12f0*/ 	.short	0x010a
        /*12f2*/ 	.byte	0x3f
	.zero		1


	//   ....[80]....
        /*12f4*/ 	.word	0x00010c00
        /*12f8*/ 	.word	0x00000006
        /*12fc*/ 	.word	0x00000000
        /*1300*/ 	.short	0x010a
        /*1302*/ 	.byte	0x3f
	.zero		1


	//   ....[81]....
        /*1304*/ 	.word	0x00010c90
        /*1308*/ 	.word	0x00000009
        /*130c*/ 	.word	0x00000000
        /*1310*/ 	.short	0x010a
        /*1312*/ 	.byte	0x3f
	.zero		1


	//   ....[82]....
        /*1314*/ 	.word	0x00010d20
        /*1318*/ 	.word	0x00000006
        /*131c*/ 	.word	0x00000000
        /*1320*/ 	.short	0x010a
        /*1322*/ 	.byte	0x3f
	.zero		1


	//   ....[83]....
        /*1324*/ 	.word	0x00010db0
        /*1328*/ 	.word	0x00000003
        /*132c*/ 	.word	0x00000000
        /*1330*/ 	.short	0x010a
        /*1332*/ 	.byte	0x3f
	.zero		1


	//   ....[84]....
        /*1334*/ 	.word	0x00010e20
        /*1338*/ 	.word	0x00000003
        /*133c*/ 	.word	0xfffffff8
        /*1340*/ 	.short	0x010a
        /*1342*/ 	.byte	0x3f
	.zero		1


	//   ....[85]....
        /*1344*/ 	.word	0x00010e80
        /*1348*/ 	.word	0x00000003
        /*134c*/ 	.word	0x00000000
        /*1350*/ 	.short	0x010a
        /*1352*/ 	.byte	0x3f
	.zero		1


	//   ....[86]....
        /*1354*/ 	.word	0x00010ef0
        /*1358*/ 	.word	0x00000000
        /*135c*/ 	.word	0x00000000
        /*1360*/ 	.short	0x010a
        /*1362*/ 	.byte	0x3f
	.zero		1


	//   ....[87]....
        /*1364*/ 	.word	0x00010f60
        /*1368*/ 	.word	0x00000019
        /*136c*/ 	.word	0x00000008
        /*1370*/ 	.short	0x010a
        /*1372*/ 	.byte	0x3f
	.zero		1


	//   ....[88]....
        /*1374*/ 	.word	0x00011030
        /*1378*/ 	.word	0x0000000c
        /*137c*/ 	.word	0x000000b0
        /*1380*/ 	.short	0x010a
        /*1382*/ 	.byte	0x3f
	.zero		1


	//   ....[89]....
        /*1384*/ 	.word	0x00011110
        /*1388*/ 	.word	0x00000007
        /*138c*/ 	.word	0x00000000
        /*1390*/ 	.short	0x010a
        /*1392*/ 	.byte	0x3f
	.zero		1


	//   ....[90]....
        /*1394*/ 	.word	0x00011160
        /*1398*/ 	.word	0x00000009
        /*139c*/ 	.word	0x00000000
        /*13a0*/ 	.short	0x010a
        /*13a2*/ 	.byte	0x3f
	.zero		1


	//   ....[91]....
        /*13a4*/ 	.word	0x000111b0
        /*13a8*/ 	.word	0x00000006
        /*13ac*/ 	.word	0x00000000
        /*13b0*/ 	.short	0x010a
        /*13b2*/ 	.byte	0x3f
	.zero		1


	//   ....[92]....
        /*13b4*/ 	.word	0x00011200
        /*13b8*/ 	.word	0x00000009
        /*13bc*/ 	.word	0x00000000
        /*13c0*/ 	.short	0x010a
        /*13c2*/ 	.byte	0x3f
	.zero		1


	//   ....[93]....
        /*13c4*/ 	.word	0x00011250
        /*13c8*/ 	.word	0x00000006
        /*13cc*/ 	.word	0x00000000
        /*13d0*/ 	.short	0x010a
        /*13d2*/ 	.byte	0x3f
	.zero		1


	//   ....[94]....
        /*13d4*/ 	.word	0x000112a0
        /*13d8*/ 	.word	0x00000009
        /*13dc*/ 	.word	0x00000000
        /*13e0*/ 	.short	0x010a
        /*13e2*/ 	.byte	0x3f
	.zero		1


	//   ....[95]....
        /*13e4*/ 	.word	0x000112f0
        /*13e8*/ 	.word	0x00000006
        /*13ec*/ 	.word	0x00000000
        /*13f0*/ 	.short	0x010a
        /*13f2*/ 	.byte	0x3f
	.zero		1


	//   ....[96]....
        /*13f4*/ 	.word	0x00011340
        /*13f8*/ 	.word	0x00000009
        /*13fc*/ 	.word	0x00000000
        /*1400*/ 	.short	0x010a
        /*1402*/ 	.byte	0x3f
	.zero		1


	//   ....[97]....
        /*1404*/ 	.word	0x00011390
        /*1408*/ 	.word	0x00000006
        /*140c*/ 	.word	0x00000000
        /*1410*/ 	.short	0x010a
        /*1412*/ 	.byte	0x3f
	.zero		1


	//   ....[98]....
        /*1414*/ 	.word	0x000113e0
        /*1418*/ 	.word	0x00000009
        /*141c*/ 	.word	0x00000000
        /*1420*/ 	.short	0x010a
        /*1422*/ 	.byte	0x3f
	.zero		1


	//   ....[99]....
        /*1424*/ 	.word	0x00011430
        /*1428*/ 	.word	0x00000006
        /*142c*/ 	.word	0x00000000
        /*1430*/ 	.short	0x010a
        /*1432*/ 	.byte	0x3f
	.zero		1


	//   ....[100]....
        /*1434*/ 	.word	0x00011480
        /*1438*/ 	.word	0x00000009
        /*143c*/ 	.word	0x00000000
        /*1440*/ 	.short	0x010a
        /*1442*/ 	.byte	0x3f
	.zero		1


	//   ....[101]....
        /*1444*/ 	.word	0x000114d0
        /*1448*/ 	.word	0x00000006
        /*144c*/ 	.word	0x00000000
        /*1450*/ 	.short	0x010a
        /*1452*/ 	.byte	0x3f
	.zero		1


	//   ....[102]....
        /*1454*/ 	.word	0x00011520
        /*1458*/ 	.word	0x00000009
        /*145c*/ 	.word	0x00000000
        /*1460*/ 	.short	0x010a
        /*1462*/ 	.byte	0x3f
	.zero		1


	//   ....[103]....
        /*1464*/ 	.word	0x00011570
        /*1468*/ 	.word	0x00000006
        /*146c*/ 	.word	0x00000000
        /*1470*/ 	.short	0x010a
        /*1472*/ 	.byte	0x3f
	.zero		1


	//   ....[104]....
        /*1474*/ 	.word	0x000115c0
        /*1478*/ 	.word	0x00000009
        /*147c*/ 	.word	0x00000000
        /*1480*/ 	.short	0x010a
        /*1482*/ 	.byte	0x3f
	.zero		1


	//   ....[105]....
        /*1484*/ 	.word	0x00011610
        /*1488*/ 	.word	0x00000006
        /*148c*/ 	.word	0x00000000
        /*1490*/ 	.short	0x010a
        /*1492*/ 	.byte	0x3f
	.zero		1


	//   ....[106]....
        /*1494*/ 	.word	0x00011660
        /*1498*/ 	.word	0x00000009
        /*149c*/ 	.word	0x00000000
        /*14a0*/ 	.short	0x010a
        /*14a2*/ 	.byte	0x3f
	.zero		1


	//   ....[107]....
        /*14a4*/ 	.word	0x000116b0
        /*14a8*/ 	.word	0x00000006
        /*14ac*/ 	.word	0x00000000
        /*14b0*/ 	.short	0x010a
        /*14b2*/ 	.byte	0x3f
	.zero		1


	//   ....[108]....
        /*14b4*/ 	.word	0x00011700
        /*14b8*/ 	.word	0x00000009
        /*14bc*/ 	.word	0x00000000
        /*14c0*/ 	.short	0x010a
        /*14c2*/ 	.byte	0x3f
	.zero		1


	//   ....[109]....
        /*14c4*/ 	.word	0x00011750
        /*14c8*/ 	.word	0x00000006
        /*14cc*/ 	.word	0x00000000
        /*14d0*/ 	.short	0x010a
        /*14d2*/ 	.byte	0x3f
	.zero		1


	//----- nvinfo : EIATTR_NUM_MBARRIERS
	.align		4
.L_30:
        /*14d4*/ 	.byte	0x03, 0x38
        /*14d6*/ 	.short	0x0032


	//----- nvinfo : EIATTR_EXIT_INSTR_OFFSETS
	.align		4
        /*14d8*/ 	.byte	0x04, 0x1c
        /*14da*/ 	.short	(.L_32 - .L_31)


	//   ....[0]....
.L_31:
        /*14dc*/ 	.word	0x000017b0


	//   ....[1]....
        /*14e0*/ 	.word	0x00001810


	//   ....[2]....
        /*14e4*/ 	.word	0x0000f2e0


	//   ....[3]....
        /*14e8*/ 	.word	0x0000f310


	//   ....[4]....
        /*14ec*/ 	.word	0x00010e00


	//----- nvinfo : EIATTR_MAX_THREADS
	.align		4
.L_32:
        /*14f0*/ 	.byte	0x04, 0x05
        /*14f2*/ 	.short	(.L_34 - .L_33)
.L_33:
        /*14f4*/ 	.word	0x00000180
        /*14f8*/ 	.word	0x00000001
        /*14fc*/ 	.word	0x00000001


	//----- nvinfo : EIATTR_CRS_STACK_SIZE
	.align		4
.L_34:
        /*1500*/ 	.byte	0x04, 0x1e
        /*1502*/ 	.short	(.L_36 - .L_35)
.L_35:
        /*1504*/ 	.word	0x00000000


	//----- nvinfo : EIATTR_CBANK_PARAM_SIZE
	.align		4
.L_36:
        /*1508*/ 	.byte	0x03, 0x19
        /*150a*/ 	.short	0x0470


	//----- nvinfo : EIATTR_PARAM_CBANK
	.align		4
        /*150c*/ 	.byte	0x04, 0x0a
        /*150e*/ 	.short	(.L_38 - .L_37)
	.align		4
.L_37:
        /*1510*/ 	.word	index@(.nv.constant0._ZN7cutlass13device_kernelINS_4gemm6kernel13GemmUniversalIN4cute5tupleIJiiiiEEENS1_10collective13CollectiveMmaINS1_37MainloopSm90TmaGmmaWarpSpecializedFP8ILi22ENS5_IJNS4_1CILi2EEENSA_ILi1EEESC_EEENS1_32KernelTmaWarpSpecializedPingpongEEENS5_IJNSA_ILi64EEENSA_ILi256EEENSA_ILi32EEEEEENS_12float_e4m3_tENS5_IJlSC_lEEESK_SL_NS4_8TiledMMAINS4_8MMA_AtomIJNS4_4SM904GMMA31MMA_64x256x32_F32E4M3E4M3_SS_TNILNSP_7ScaleInE1ELSR_1EEEEEENS4_6LayoutINS5_IJSC_SC_SC_EEENS5_IJNSA_ILi0EEESW_SW_EEEEENS5_IJNS4_10UnderscoreESZ_SZ_EEEEENS4_13SM90_TMA_LOADENS4_14ComposedLayoutINS4_7SwizzleILi1ELi4ELi3EEENS4_18smem_ptr_flag_bitsILi8EEENSU_INS5_IJNSA_ILi8EEESI_EEENS5_IJSI_SC_EEEEEEEvNS4_8identityENS4_23SM90_TMA_LOAD_MULTICASTES1C_vS1D_EENS_8epilogue10collective6detail29Sm90TmaWarpSpecializedAdapterINS1H_15DefaultEpilogueISK_SL_SL_NS1G_6thread17LinearCombinationISK_Li1EffLNS1L_9ScaleType4KindE0ELNS_15FloatRoundStyleE2ESK_EENS1_15EpilogueDefaultEEEEEvvEEEEvNT_6ParamsE)
        /*1514*/ 	.short	0x0210
        /*1516*/ 	.short	0x0470


	//----- nvinfo : EIATTR_SW_WAR
	.align		4
.L_38:
        /*1518*/ 	.byte	0x04, 0x36
        /*151a*/ 	.short	(.L_40 - .L_39)
.L_39:
        /*151c*/ 	.word	0x00000008
.L_40:


//--------------------- .nv.callgraph             --------------------------
	.section	.nv.callgraph,"",@"SHT_CUDA_CALLGRAPH"
	.align	4
	.sectionentsize	8
	.align		4
        /*0000*/ 	.word	0x00000000
	.align		4
        /*0004*/ 	.word	0xffffffff
	.align		4
        /*0008*/ 	.word	0x00000000
	.align		4
        /*000c*/ 	.word	0xfffffffe
	.align		4
        /*0010*/ 	.word	0x00000000
	.align		4
        /*0014*/ 	.word	0xfffffffd
	.align		4
        /*0018*/ 	.word	0x00000000
	.align		4
        /*001c*/ 	.word	0xfffffffc


//--------------------- .nv.constant4             --------------------------
	.section	.nv.constant4,"a",@progbits
	.align	8
	.align		8
.nv.constant4:
        /*0000*/ 	.dword	_ZN40_INTERNAL_acd2baa2_4_k_cu_2811b32c_284724cuda3std3__45__cpo5beginE
	.align		8
        /*0008*/ 	.dword	_ZN40_INTERNAL_acd2baa2_4_k_cu_2811b32c_284724cuda3std3__45__cpo3endE
	.align		8
        /*0010*/ 	.dword	_ZN40_INTERNAL_acd2baa2_4_k_cu_2811b32c_284724cuda3std3__45__cpo6cbeginE
	.align		8
        /*0018*/ 	.dword	_ZN40_INTERNAL_acd2baa2_4_k_cu_2811b32c_284724cuda3std3__45__cpo4cendE
	.align		8
        /*0020*/ 	.dword	_ZN40_INTERNAL_acd2baa2_4_k_cu_2811b32c_284724cuda3std3__442_GLOBAL__N__acd2baa2_4_k_cu_2811b32c_284726ignoreE
	.align		8
        /*0028*/ 	.dword	_ZN40_INTERNAL_acd2baa2_4_k_cu_2811b32c_284724cuda3std3__419piecewise_constructE
	.align		8
        /*0030*/ 	.dword	_ZN40_INTERNAL_acd2baa2_4_k_cu_2811b32c_284724cuda3std3__48in_placeE
	.align		8
        /*0038*/ 	.dword	_ZN40_INTERNAL_acd2baa2_4_k_cu_2811b32c_284724cuda3std6ranges3__45__cpo4swapE
	.align		8
        /*0040*/ 	.dword	_ZN40_INTERNAL_acd2baa2_4_k_cu_2811b32c_284724cuda3std6ranges3__45__cpo9iter_moveE
	.align		8
        /*0048*/ 	.dword	_ZN40_INTERNAL_acd2baa2_4_k_cu_2811b32c_284724cute7productE
	.align		8
        /*0050*/ 	.dword	_ZN40_INTERNAL_acd2baa2_4_k_cu_2811b32c_284724cute1_E


//--------------------- .text._ZN7cutlass13device_kernelINS_4gemm6kernel13GemmUniversalIN4cute5tupleIJiiiiEEENS1_10collective13CollectiveMmaINS1_37MainloopSm90TmaGmmaWarpSpecializedFP8ILi22ENS5_IJNS4_1CILi2EEENSA_ILi1EEESC_EEENS1_32KernelTmaWarpSpecializedPingpongEEENS5_IJNSA_ILi64EEENSA_ILi256EEENSA_ILi32EEEEEENS_12float_e4m3_tENS5_IJlSC_lEEESK_SL_NS4_8TiledMMAINS4_8MMA_AtomIJNS4_4SM904GMMA31MMA_64x256x32_F32E4M3E4M3_SS_TNILNSP_7ScaleInE1ELSR_1EEEEEENS4_6LayoutINS5_IJSC_SC_SC_EEENS5_IJNSA_ILi0EEESW_SW_EEEEENS5_IJNS4_10UnderscoreESZ_SZ_EEEEENS4_13SM90_TMA_LOADENS4_14ComposedLayoutINS4_7SwizzleILi1ELi4ELi3EEENS4_18smem_ptr_flag_bitsILi8EEENSU_INS5_IJNSA_ILi8EEESI_EEENS5_IJSI_SC_EEEEEEEvNS4_8identityENS4_23SM90_TMA_LOAD_MULTICASTES1C_vS1D_EENS_8epilogue10collective6detail29Sm90TmaWarpSpecializedAdapterINS1H_15DefaultEpilogueISK_SL_SL_NS1G_6thread17LinearCombinationISK_Li1EffLNS1L_9ScaleType4KindE0ELNS_15FloatRoundStyleE2ESK_EENS1_15EpilogueDefaultEEEEEvvEEEEvNT_6ParamsE --------------------------
	.section	.text._ZN7cutlass13device_kernelINS_4gemm6kernel13GemmUniversalIN4cute5tupleIJiiiiEEENS1_10collective13CollectiveMmaINS1_37MainloopSm90TmaGmmaWarpSpecializedFP8ILi22ENS5_IJNS4_1CILi2EEENSA_ILi1EEESC_EEENS1_32KernelTmaWarpSpecializedPingpongEEENS5_IJNSA_ILi64EEENSA_ILi256EEENSA_ILi32EEEEEENS_12float_e4m3_tENS5_IJlSC_lEEESK_SL_NS4_8TiledMMAINS4_8MMA_AtomIJNS4_4SM904GMMA31MMA_64x256x32_F32E4M3E4M3_SS_TNILNSP_7ScaleInE1ELSR_1EEEEEENS4_6LayoutINS5_IJSC_SC_SC_EEENS5_IJNSA_ILi0EEESW_SW_EEEEENS5_IJNS4_10UnderscoreESZ_SZ_EEEEENS4_13SM90_TMA_LOADENS4_14ComposedLayoutINS4_7SwizzleILi1ELi4ELi3EEENS4_18smem_ptr_flag_bitsILi8EEENSU_INS5_IJNSA_ILi8EEESI_EEENS5_IJSI_SC_EEEEEEEvNS4_8identityENS4_23SM90_TMA_LOAD_MULTICASTES1C_vS1D_EENS_8epilogue10collective6detail29Sm90TmaWarpSpecializedAdapterINS1H_15DefaultEpilogueISK_SL_SL_NS1G_6thread17LinearCombinationISK_Li1EffLNS1L_9ScaleType4KindE0ELNS_15FloatRoundStyleE2ESK_EENS1_15EpilogueDefaultEEEEEvvEEEEvNT_6ParamsE,"ax",@progbits
	.align	128
.text._ZN7cutlass13device_kernelINS_4gemm6kernel13GemmUniversalIN4cute5tupleIJiiiiEEENS1_10collective13CollectiveMmaINS1_37MainloopSm90TmaGmmaWarpSpecializedFP8ILi22ENS5_IJNS4_1CILi2EEENSA_ILi1EEESC_EEENS1_32KernelTmaWarpSpecializedPingpongEEENS5_IJNSA_ILi64EEENSA_ILi256EEENSA_ILi32EEEEEENS_12float_e4m3_tENS5_IJlSC_lEEESK_SL_NS4_8TiledMMAINS4_8MMA_AtomIJNS4_4SM904GMMA31MMA_64x256x32_F32E4M3E4M3_SS_TNILNSP_7ScaleInE1ELSR_1EEEEEENS4_6LayoutINS5_IJSC_SC_SC_EEENS5_IJNSA_ILi0EEESW_SW_EEEEENS5_IJNS4_10UnderscoreESZ_SZ_EEEEENS4_13SM90_TMA_LOADENS4_14ComposedLayoutINS4_7SwizzleILi1ELi4ELi3EEENS4_18smem_ptr_flag_bitsILi8EEENSU_INS5_IJNSA_ILi8EEESI_EEENS5_IJSI_SC_EEEEEEEvNS4_8identityENS4_23SM90_TMA_LOAD_MULTICASTES1C_vS1D_EENS_8epilogue10collective6detail29Sm90TmaWarpSpecializedAdapterINS1H_15DefaultEpilogueISK_SL_SL_NS1G_6thread17LinearCombinationISK_Li1EffLNS1L_9ScaleType4KindE0ELNS_15FloatRoundStyleE2ESK_EENS1_15EpilogueDefaultEEEEEvvEEEEvNT_6ParamsE:
        .type           _ZN7cutlass13device_kernelINS_4gemm6kernel13GemmUniversalIN4cute5tupleIJiiiiEEENS1_10collective13CollectiveMmaINS1_37MainloopSm90TmaGmmaWarpSpecializedFP8ILi22ENS5_IJNS4_1CILi2EEENSA_ILi1EEESC_EEENS1_32KernelTmaWarpSpecializedPingpongEEENS5_IJNSA_ILi64EEENSA_ILi256EEENSA_ILi32EEEEEENS_12float_e4m3_tENS5_IJlSC_lEEESK_SL_NS4_8TiledMMAINS4_8MMA_AtomIJNS4_4SM904GMMA31MMA_64x256x32_F32E4M3E4M3_SS_TNILNSP_7ScaleInE1ELSR_1EEEEEENS4_6LayoutINS5_IJSC_SC_SC_EEENS5_IJNSA_ILi0EEESW_SW_EEEEENS5_IJNS4_10UnderscoreESZ_SZ_EEEEENS4_13SM90_TMA_LOADENS4_14ComposedLayoutINS4_7SwizzleILi1ELi4ELi3EEENS4_18smem_ptr_flag_bitsILi8EEENSU_INS5_IJNSA_ILi8EEESI_EEENS5_IJSI_SC_EEEEEEEvNS4_8identityENS4_23SM90_TMA_LOAD_MULTICASTES1C_vS1D_EENS_8epilogue10collective6detail29Sm90TmaWarpSpecializedAdapterINS1H_15DefaultEpilogueISK_SL_SL_NS1G_6thread17LinearCombinationISK_Li1EffLNS1L_9ScaleType4KindE0ELNS_15FloatRoundStyleE2ESK_EENS1_15EpilogueDefaultEEEEEvvEEEEvNT_6ParamsE,@function
        .size           _ZN7cutlass13device_kernelINS_4gemm6kernel13GemmUniversalIN4cute5tupleIJiiiiEEENS1_10collective13CollectiveMmaINS1_37MainloopSm90TmaGmmaWarpSpecializedFP8ILi22ENS5_IJNS4_1CILi2EEENSA_ILi1EEESC_EEENS1_32KernelTmaWarpSpecializedPingpongEEENS5_IJNSA_ILi64EEENSA_ILi256EEENSA_ILi32EEEEEENS_12float_e4m3_tENS5_IJlSC_lEEESK_SL_NS4_8TiledMMAINS4_8MMA_AtomIJNS4_4SM904GMMA31MMA_64x256x32_F32E4M3E4M3_SS_TNILNSP_7ScaleInE1ELSR_1EEEEEENS4_6LayoutINS5_IJSC_SC_SC_EEENS5_IJNSA_ILi0EEESW_SW_EEEEENS5_IJNS4_10UnderscoreESZ_SZ_EEEEENS4_13SM90_TMA_LOADENS4_14ComposedLayoutINS4_7SwizzleILi1ELi4ELi3EEENS4_18smem_ptr_flag_bitsILi8EEENSU_INS5_IJNSA_ILi8EEESI_EEENS5_IJSI_SC_EEEEEEEvNS4_8identityENS4_23SM90_TMA_LOAD_MULTICASTES1C_vS1D_EENS_8epilogue10collective6detail29Sm90TmaWarpSpecializedAdapterINS1H_15DefaultEpilogueISK_SL_SL_NS1G_6thread17LinearCombinationISK_Li1EffLNS1L_9ScaleType4KindE0ELNS_15FloatRoundStyleE2ESK_EENS1_15EpilogueDefaultEEEEEvvEEEEvNT_6ParamsE,(.L_x_373 - _ZN7cutlass13device_kernelINS_4gemm6kernel13GemmUniversalIN4cute5tupleIJiiiiEEENS1_10collective13CollectiveMmaINS1_37MainloopSm90TmaGmmaWarpSpecializedFP8ILi22ENS5_IJNS4_1CILi2EEENSA_ILi1EEESC_EEENS1_32KernelTmaWarpSpecializedPingpongEEENS5_IJNSA_ILi64EEENSA_ILi256EEENSA_ILi32EEEEEENS_12float_e4m3_tENS5_IJlSC_lEEESK_SL_NS4_8TiledMMAINS4_8MMA_AtomIJNS4_4SM904GMMA31MMA_64x256x32_F32E4M3E4M3_SS_TNILNSP_7ScaleInE1ELSR_1EEEEEENS4_6LayoutINS5_IJSC_SC_SC_EEENS5_IJNSA_ILi0EEESW_SW_EEEEENS5_IJNS4_10UnderscoreESZ_SZ_EEEEENS4_13SM90_TMA_LOADENS4_14ComposedLayoutINS4_7SwizzleILi1ELi4ELi3EEENS4_18smem_ptr_flag_bitsILi8EEENSU_INS5_IJNSA_ILi8EEESI_EEENS5_IJSI_SC_EEEEEEEvNS4_8identityENS4_23SM90_TMA_LOAD_MULTICASTES1C_vS1D_EENS_8epilogue10collective6detail29Sm90TmaWarpSpecializedAdapterINS1H_15DefaultEpilogueISK_SL_SL_NS1G_6thread17LinearCombinationISK_Li1EffLNS1L_9ScaleType4KindE0ELNS_15FloatRoundStyleE2ESK_EENS1_15EpilogueDefaultEEEEEvvEEEEvNT_6ParamsE)
        .other          _ZN7cutlass13device_kernelINS_4gemm6kernel13GemmUniversalIN4cute5tupleIJiiiiEEENS1_10collective13CollectiveMmaINS1_37MainloopSm90TmaGmmaWarpSpecializedFP8ILi22ENS5_IJNS4_1CILi2EEENSA_ILi1EEESC_EEENS1_32KernelTmaWarpSpecializedPingpongEEENS5_IJNSA_ILi64EEENSA_ILi256EEENSA_ILi32EEEEEENS_12float_e4m3_tENS5_IJlSC_lEEESK_SL_NS4_8TiledMMAINS4_8MMA_AtomIJNS4_4SM904GMMA31MMA_64x256x32_F32E4M3E4M3_SS_TNILNSP_7ScaleInE1ELSR_1EEEEEENS4_6LayoutINS5_IJSC_SC_SC_EEENS5_IJNSA_ILi0EEESW_SW_EEEEENS5_IJNS4_10UnderscoreESZ_SZ_EEEEENS4_13SM90_TMA_LOADENS4_14ComposedLayoutINS4_7SwizzleILi1ELi4ELi3EEENS4_18smem_ptr_flag_bitsILi8EEENSU_INS5_IJNSA_ILi8EEESI_EEENS5_IJSI_SC_EEEEEEEvNS4_8identityENS4_23SM90_TMA_LOAD_MULTICASTES1C_vS1D_EENS_8epilogue10collective6detail29Sm90TmaWarpSpecializedAdapterINS1H_15DefaultEpilogueISK_SL_SL_NS1G_6thread17LinearCombinationISK_Li1EffLNS1L_9ScaleType4KindE0ELNS_15FloatRoundStyleE2ESK_EENS1_15EpilogueDefaultEEEEEvvEEEEvNT_6ParamsE,@"STO_CUDA_ENTRY STV_DEFAULT"
_ZN7cutlass13device_kernelINS_4gemm6kernel13GemmUniversalIN4cute5tupleIJiiiiEEENS1_10collective13CollectiveMmaINS1_37MainloopSm90TmaGmmaWarpSpecializedFP8ILi22ENS5_IJNS4_1CILi2EEENSA_ILi1EEESC_EEENS1_32KernelTmaWarpSpecializedPingpongEEENS5_IJNSA_ILi64EEENSA_ILi256EEENSA_ILi32EEEEEENS_12float_e4m3_tENS5_IJlSC_lEEESK_SL_NS4_8TiledMMAINS4_8MMA_AtomIJNS4_4SM904GMMA31MMA_64x256x32_F32E4M3E4M3_SS_TNILNSP_7ScaleInE1ELSR_1EEEEEENS4_6LayoutINS5_IJSC_SC_SC_EEENS5_IJNSA_ILi0EEESW_SW_EEEEENS5_IJNS4_10UnderscoreESZ_SZ_EEEEENS4_13SM90_TMA_LOADENS4_14ComposedLayoutINS4_7SwizzleILi1ELi4ELi3EEENS4_18smem_ptr_flag_bitsILi8EEENSU_INS5_IJNSA_ILi8EEESI_EEENS5_IJSI_SC_EEEEEEEvNS4_8identityENS4_23SM90_TMA_LOAD_MULTICASTES1C_vS1D_EENS_8epilogue10collective6detail29Sm90TmaWarpSpecializedAdapterINS1H_15DefaultEpilogueISK_SL_SL_NS1G_6thread17LinearCombinationISK_Li1EffLNS1L_9ScaleType4KindE0ELNS_15FloatRoundStyleE2ESK_EENS1_15EpilogueDefaultEEEEEvvEEEEvNT_6ParamsE:
[----:B------:R-:W0:Y:S02]  /*0000*/  LDC R1, c[0x0][0x28] ;  /* 0x00000a00ff017b82 */ /* 0x000e240000000800 */
[----:B0-----:R-:W-:Y:S01]  /*0010*/  VIADD R1, R1, 0xfffffee8 ;  /* 0xfffffee801017836 */ /* 0x001fe20000000000 */
[----:B------:R-:W0:Y:S01]  /*0020*/  S2R R2, SR_TID.X ;  /* 0x0000000000027919 */ /* 0x000e220000002100 */
[----:B------:R-:W-:Y:S01]  /*0030*/  ELECT P0, URZ, PT ;  /* 0x00000000003f782f */ /* 0x000fe20003800000 */
[----:B------:R-:W-:Y:S01]  /*0040*/  BSSY B0, `(.L_x_0) ;  /* 0x0000014000007945 */ /* 0x000fe20003800000 */
[--C-:B0-----:R-:W-:Y:S02]  /*0050*/  SHF.R.U32.HI R0, RZ, 0x5, R2.reuse ;  /* 0x00000005ff007819 */ /* 0x101fe40000011602 */
[----:B------:R-:W-:-:S03]  /*0060*/  SHF.R.U32.HI R5, RZ, 0x7, R2 ;  /* 0x00000007ff057819 */ /* 0x000fc60000011602 */
[----:B------:R-:W0:Y:S02]  /*0070*/  SHFL.IDX PT, R3, R0, RZ, 0x1f ;  /* 0x00001fff00037589 */ /* 0x000e2400000e0000 */
[----:B0-----:R-:W-:Y:S02]  /*0080*/  R2UR UR6, R3 ;  /* 0x00000000030672ca */ /* 0x001fe400000e0000 */
[----:B------:R0:W1:Y:S11]  /*0090*/  SHFL.IDX PT, R3, R5, RZ, 0x1f ;  /* 0x00001fff05037589 */ /* 0x00007600000e0000 */
[----:B------:R-:W-:-:S02]  /*00a0*/  USHF.R.S32.HI UR4, URZ, 0x1f, UR6 ;  /* 0x0000001f3f047899 */ /* 0x000fc40008011406 */
[----:B------:R-:W-:Y:S02]  /*00b0*/  ISETP.NE.OR P0, PT, RZ, UR6, !P0 ;  /* 0x00000006ff007c0c */ /* 0x000fe4000c705670 */
[----:B------:R-:W-:-:S04]  /*00c0*/  ULEA.HI UR4, UR4, UR6, URZ, 0x2 ;  /* 0x0000000604047291 */ /* 0x000fc8000f8f103f */
[----:B------:R-:W-:-:S04]  /*00d0*/  ULOP3.LUT UR4, UR4, 0xfffffffc, URZ, 0xc0, !UPT ;  /* 0xfffffffc04047892 */ /* 0x000fc8000f8ec03f */
[----:B------:R-:W-:-:S03]  /*00e0*/  UIADD3 UR6, UR6, -UR4, URZ ;  /* 0x8000000406067290 */ /* 0x000fc6000fffe03f */
[----:B01----:R-:W-:Y:S09]  /*00f0*/  @P0 BRA `(.L_x_1) ;  /* 0x0000000000200947 */ /* 0x003ff20003800000 */
[----:B------:R-:W-:Y:S02]  /*0100*/  ULDC.64 UR4, c[0x0][0x198] ;  /* 0x0000660000047ab9 */ /* 0x000fe40000000a00 */
[----:B------:R-:W-:Y:S02]  /*0110*/  UIADD3 UR8, UP0, UR4, 0xf0, URZ ;  /* 0x000000f004087890 */ /* 0x000fe4000ff1e03f */
[----:B------:R-:W-:Y:S02]  /*0120*/  UIADD3 UR4, UP1, UR4, 0x1f0, URZ ;  /* 0x000001f004047890 */ /* 0x000fe4000ff3e03f */
[----:B------:R-:W-:Y:S02]  /*0130*/  UIADD3.X UR9, URZ, UR5, URZ, UP0, !UPT ;  /* 0x000000053f097290 */ /* 0x000fe400087fe43f */
[----:B------:R-:W-:-:S07]  /*0140*/  UIADD3.X UR5, URZ, UR5, URZ, UP1, !UPT ;  /* 0x000000053f057290 */ /* 0x000fce0008ffe43f */
[----:B------:R0:W-:Y:S02]  /*0150*/  UTMACCTL.PF [UR8] ;  /* 0x00000000080079b9 */ /* 0x0001e40008040000 */
[----:B------:R0:W-:Y:S02]  /*0160*/  UTMACCTL.PF [UR4] ;  /* 0x00000000040079b9 */ /* 0x0001e40008040000 */
[----:B0-----:R-:W-:Y:S01]  /*0170*/  NOP ;  /* 0x0000000000007918 */ /* 0x001fe20000000000 */
.L_x_1:
[----:B------:R-:W-:Y:S05]  /*0180*/  BSYNC B0 ;  /* 0x0000000000007941 */ /* 0x000fea0003800000 */
.L_x_0:
[----:B------:R-:W0:Y:S01]  /*0190*/  SHFL.IDX PT, R6, R0, RZ, 0x1f ;  /* 0x00001fff00067589 */ /* 0x000e2200000e0000 */
[----:B------:R-:W-:Y:S01]  /*01a0*/  R2UR UR14, R3 ;  /* 0x00000000030e72ca */ /* 0x000fe200000e0000 */
[----:B------:R-:W-:-:S04]  /*01b0*/  UISETP.NE.AND UP0, UPT, UR6, 0x3, UPT ;  /* 0x000000030600788c */ /* 0x000fc8000bf05270 */
[----:B------:R-:W-:-:S08]  /*01c0*/  UISETP.EQ.OR UP0, UPT, UR6, URZ, !UP0 ;  /* 0x0000003f0600728c */ /* 0x000fd0000c702670 */
[----:B------:R-:W-:Y:S02]  /*01d0*/  UIADD3 UR12, UR14, -0x1, URZ ;  /* 0xffffffff0e0c7890 */ /* 0x000fe4000fffe03f */
[----:B------:R-:W-:Y:S02]  /*01e0*/  UISETP.EQ.AND UP0, UPT, UR14, URZ, UP0 ;  /* 0x0000003f0e00728c */ /* 0x000fe40008702270 */
[----:B------:R-:W-:Y:S02]  /*01f0*/  UISETP.GE.U32.AND UP1, UPT, UR12, 0x2, UPT ;  /* 0x000000020c00788c */ /* 0x000fe4000bf26070 */
[----:B------:R-:W-:Y:S01]  /*0200*/  USEL UR13, URZ, 0x1, !UP0 ;  /* 0x000000013f0d7887 */ /* 0x000fe2000c000000 */
[----:B0-----:R-:W-:-:S03]  /*0210*/  ISETP.NE.AND P0, PT, R6, RZ, PT ;  /* 0x000000ff0600720c */ /* 0x001fc60003f05270 */
[----:B------:R-:W-:-:S10]  /*0220*/  USEL UR13, UR13, 0x2, UP1 ;  /* 0x000000020d0d7887 */ /* 0x000fd40008800000 */
[----:B------:R-:W-:Y:S05]  /*0230*/  @P0 BRA `(.L_x_2) ;  /* 0x0000000000f40947 */ /* 0x000fea0003800000 */
[----:B------:R-:W-:Y:S01]  /*0240*/  ELECT P0, URZ, PT ;  /* 0x00000000003f782f */ /* 0x000fe20003800000 */
[----:B------:R-:W-:-:S12]  /*0250*/  BSSY B0, `(.L_x_2) ;  /* 0x000003b000007945 */ /* 0x000fd80003800000 */
[----:B------:R-:W-:Y:S05]  /*0260*/  @!P0 BRA `(.L_x_3) ;  /* 0x0000000000e48947 */ /* 0x000fea0003800000 */
[----:B------:R-:W0:Y:S01]  /*0270*/  S2UR UR7, SR_CgaCtaId ;  /* 0x00000000000779c3 */ /* 0x000e220000008800 */
[----:B------:R-:W-:Y:S01]  /*0280*/  UMOV UR4, 0x400 ;  /* 0x0000040000047882 */ /* 0x000fe20000000000 */
[----:B------:R-:W-:Y:S01]  /*0290*/  UMOV UR5, 0x1 ;  /* 0x0000000100057882 */ /* 0x000fe20000000000 */
[----:B------:R-:W-:Y:S02]  /*02a0*/  UMOV UR8, 0x2 ;  /* 0x0000000200087882 */ /* 0x000fe40000000000 */
[----:B------:R-:W-:-:S04]  /*02b0*/  UIADD3 UR8, -UR8, 0x100000, URZ ;  /* 0x0010000008087890 */ /* 0x000fc8000fffe13f */
[----:B------:R-:W-:Y:S02]  /*02c0*/  USHF.L.U32 UR9, UR8, 0xb, URZ ;  /* 0x0000000b08097899 */ /* 0x000fe4000800063f */
[----:B------:R-:W-:Y:S02]  /*02d0*/  USHF.L.U32 UR8, UR8, 0x1, URZ ;  /* 0x0000000108087899 */ /* 0x000fe4000800063f */
[----:B0-----:R-:W-:Y:S02]  /*02e0*/  ULEA UR7, UR7, UR4, 0x18 ;  /* 0x0000000407077291 */ /* 0x001fe4000f8ec03f */
[----:B------:R-:W-:-:S04]  /*02f0*/  UIADD3 UR4, -UR5, 0x100000, URZ ;  /* 0x0010000005047890 */ /* 0x000fc8000fffe13f */
[----:B------:R-:W-:Y:S02]  /*0300*/  USHF.L.U32 UR5, UR4, 0xb, URZ ;  /* 0x0000000b04057899 */ /* 0x000fe4000800063f */
[----:B------:R-:W-:Y:S01]  /*0310*/  USHF.L.U32 UR4, UR4, 0x1, URZ ;  /* 0x0000000104047899 */ /* 0x000fe2000800063f */
[----:B------:R-:W0:Y:S11]  /*0320*/  FENCE.VIEW.ASYNC.S ;  /* 0x00000000000073c6 */ /* 0x000e360000000000 */
[----:B0-----:R0:W1:Y:S01]  /*0330*/  SYNCS.EXCH.64 URZ, [UR7], UR4 ;  /* 0x00000004073f75b2 */ /* 0x0010620008000100 */
[----:B------:R0:W2:Y:S01]  /*0340*/  SYNCS.EXCH.64 URZ, [UR7+0xb0], UR8 ;  /* 0x0000b008073f75b2 */ /* 0x0000a20008000100 */
[----:B------:R0:W3:Y:S01]  /*0350*/  SYNCS.EXCH.64 URZ, [UR7+0x8], UR4 ;  /* 0x00000804073f75b2 */ /* 0x0000e20008000100 */
[----:B------:R0:W4:Y:S01]  /*0360*/  SYNCS.EXCH.64 URZ, [UR7+0xb8], UR8 ;  /* 0x0000b808073f75b2 */ /* 0x0001220008000100 */
[----:B------:R0:W0:Y:S01]  /*0370*/  SYNCS.EXCH.64 URZ, [UR7+0x10], UR4 ;  /* 0x00001004073f75b2 */ /* 0x0000220008000100 */
        /* <DEDUP_REMOVED lines=39> */
[----:B-1234-:R-:W-:Y:S01]  /*05f0*/  NOP ;  /* 0x0000000000007918 */ /* 0x01efe20000000000 */
.L_x_3:
[----:B0-----:R-:W-:Y:S05]  /*0600*/  BSYNC B0 ;  /* 0x0000000000007941 */ /* 0x001fea0003800000 */
.L_x_2:
[----:B------:R-:W-:Y:S01]  /*0610*/  SHF.R.S32.HI R3, RZ, 0x1f, R2 ;  /* 0x0000001fff037819 */ /* 0x000fe20000011402 */
[----:B------:R-:W0:Y:S01]  /*0620*/  SHFL.IDX PT, R7, R0, RZ, 0x1f ;  /* 0x00001fff00077589 */ /* 0x000e2200000e0000 */
[----:B------:R-:W1:Y:S01]  /*0630*/  S2UR UR15, SR_CTAID.X ;  /* 0x00000000000f79c3 */ /* 0x000e620000002500 */
[----:B------:R-:W-:Y:S02]  /*0640*/  ELECT P0, URZ, PT ;  /* 0x00000000003f782f */ /* 0x000fe40003800000 */
[----:B------:R-:W-:Y:S01]  /*0650*/  LEA.HI R3, R3, R2, RZ, 0x7 ;  /* 0x0000000203037211 */ /* 0x000fe200078f38ff */
[----:B------:R1:W2:Y:S01]  /*0660*/  SHFL.IDX PT, R10, R0, RZ, 0x1f ;  /* 0x00001fff000a7589 */ /* 0x0002a200000e0000 */
[----:B------:R-:W-:Y:S01]  /*0670*/  SHF.R.S32.HI R9, RZ, 0x1f, R6 ;  /* 0x0000001fff097819 */ /* 0x000fe20000011406 */
[----:B------:R-:W-:Y:S01]  /*0680*/  ULDC UR4, c[0x0][0x150] ;  /* 0x0000540000047ab9 */ /* 0x000fe20000000800 */
[----:B------:R-:W-:Y:S02]  /*0690*/  LOP3.LUT R3, R3, 0xffffff80, RZ, 0xc0, !PT ;  /* 0xffffff8003037812 */ /* 0x000fe400078ec0ff */
[----:B------:R-:W-:-:S02]  /*06a0*/  ELECT P1, URZ, PT ;  /* 0x00000000003f782f */ /* 0x000fc40003820000 */
[----:B------:R-:W-:Y:S01]  /*06b0*/  LEA.HI R9, R9, R6, RZ, 0x2 ;  /* 0x0000000609097211 */ /* 0x000fe200078f10ff */
[----:B------:R-:W3:Y:S01]  /*06c0*/  LDC R13, c[0x0][0x144] ;  /* 0x00005100ff0d7b82 */ /* 0x000ee20000000800 */
[----:B------:R-:W-:Y:S01]  /*06d0*/  UMOV UR9, 0x80 ;  /* 0x0000008000097882 */ /* 0x000fe20000000000 */
[----:B------:R-:W-:Y:S01]  /*06e0*/  IMAD.IADD R3, R2, 0x1, -R3 ;  /* 0x0000000102037824 */ /* 0x000fe200078e0a03 */
[----:B------:R-:W-:Y:S01]  /*06f0*/  LOP3.LUT R9, R9, 0x3ffffffc, RZ, 0xc0, !PT ;  /* 0x3ffffffc09097812 */ /* 0x000fe200078ec0ff */
[----:B------:R-:W-:Y:S01]  /*0700*/  NOP ;  /* 0x0000000000007918 */ /* 0x000fe20000000000 */
[----:B------:R-:W-:Y:S01]  /*0710*/  NOP ;  /* 0x0000000000007918 */ /* 0x000fe20000000000 */
[----:B------:R-:W-:Y:S02]  /*0720*/  ISETP.NE.AND P3, PT, RZ, UR14, PT ;  /* 0x0000000eff007c0c */ /* 0x000fe4000bf65270 */
[----:B------:R-:W-:Y:S01]  /*0730*/  SHF.R.S32.HI R12, RZ, 0x1f, R3 ;  /* 0x0000001fff0c7819 */ /* 0x000fe20000011403 */
[----:B------:R-:W-:Y:S01]  /*0740*/  IMAD.IADD R9, R6, 0x1, -R9 ;  /* 0x0000000106097824 */ /* 0x000fe200078e0a09 */
[----:B------:R-:W4:Y:S01]  /*0750*/  LDC R15, c[0x0][0x148] ;  /* 0x00005200ff0f7b82 */ /* 0x000f220000000800 */
[----:B------:R-:W5:Y:S01]  /*0760*/  SHFL.IDX PT, R6, R5, RZ, 0x1f ;  /* 0x00001fff05067589 */ /* 0x000f6200000e0000 */
[----:B------:R-:W-:-:S02]  /*0770*/  LEA.HI R4, R12, R3, RZ, 0x3 ;  /* 0x000000030c047211 */ /* 0x000fc400078f18ff */
[----:B0-----:R-:W-:Y:S02]  /*0780*/  ISETP.NE.OR P0, PT, R7, RZ, !P0 ;  /* 0x000000ff0700720c */ /* 0x001fe40004705670 */
[--C-:B------:R-:W-:Y:S02]  /*0790*/  SHF.R.S32.HI R7, RZ, 0x3, R4.reuse ;  /* 0x00000003ff077819 */ /* 0x100fe40000011404 */
[----:B------:R-:W-:Y:S02]  /*07a0*/  SHF.R.S32.HI R8, RZ, 0x1f, R4 ;  /* 0x0000001fff087819 */ /* 0x000fe40000011404 */
[----:B------:R-:W0:Y:S01]  /*07b0*/  S2R R4, SR_CTAID.Y ;  /* 0x0000000000047919 */ /* 0x000e220000002600 */
[----:B-1----:R-:W-:Y:S02]  /*07c0*/  I2FP.F32.U32 R0, UR15 ;  /* 0x0000000f00007c45 */ /* 0x002fe40008201000 */
[----:B------:R-:W-:Y:S02]  /*07d0*/  LEA.HI R8, R8, R7, RZ, 0x2 ;  /* 0x0000000708087211 */ /* 0x000fe400078f10ff */
[----:B--2---:R-:W-:Y:S01]  /*07e0*/  ISETP.NE.OR P1, PT, R10, RZ, !P1 ;  /* 0x000000ff0a00720c */ /* 0x004fe20004f25670 */
[----:B------:R-:W-:Y:S01]  /*07f0*/  FMUL R11, R0, UR4 ;  /* 0x00000004000b7c20 */ /* 0x000fe20008400000 */
[----:B------:R-:W-:Y:S01]  /*0800*/  LOP3.LUT R8, R8, 0xfffffffc, RZ, 0xc0, !PT ;  /* 0xfffffffc08087812 */ /* 0x000fe200078ec0ff */
[----:B------:R-:W-:Y:S01]  /*0810*/  VOTEU.ALL UP0, P0 ;  /* 0x00000000003f7886 */ /* 0x000fe20000000000 */
[----:B------:R-:W-:-:S03]  /*0820*/  ULDC UR4, c[0x0][0x154] ;  /* 0x0000550000047ab9 */ /* 0x000fc60000000800 */
[----:B------:R-:W-:Y:S01]  /*0830*/  IMAD.IADD R8, R7, 0x1, -R8 ;  /* 0x0000000107087824 */ /* 0x000fe200078e0a08 */
[----:B------:R-:W1:Y:S01]  /*0840*/  F2I.U32.TRUNC.NTZ R11, R11 ;  /* 0x0000000b000b7305 */ /* 0x000e62000020f000 */
[----:B------:R-:W2:Y:S01]  /*0850*/  @!UP0 S2UR UR8, SR_CgaCtaId ;  /* 0x00000000000889c3 */ /* 0x000ea20000008800 */
[----:B------:R-:W-:Y:S01]  /*0860*/  @!UP0 UMOV UR7, 0x400 ;  /* 0x0000040000078882 */ /* 0x000fe20000000000 */
[----:B------:R-:W-:Y:S01]  /*0870*/  IMAD R8, R9, 0x4, R8 ;  /* 0x0000000409087824 */ /* 0x000fe200078e0208 */
[----:B-----5:R-:W-:Y:S01]  /*0880*/  R2UR UR17, R6 ;  /* 0x00000000061172ca */ /* 0x020fe200000e0000 */
[----:B------:R-:W-:Y:S01]  /*0890*/  VOTEU.ALL UP1, P1 ;  /* 0x00000000003f7886 */ /* 0x000fe20000820000 */
[----:B------:R-:W-:Y:S01]  /*08a0*/  VOTEU.ALL UP2, P1 ;  /* 0x00000000003f7886 */ /* 0x000fe20000840000 */
[C---:B------:R-:W-:Y:S01]  /*08b0*/  IMAD.SHL.U32 R7, R8.reuse, 0x4, RZ ;  /* 0x0000000408077824 */ /* 0x040fe200078e00ff */
[----:B------:R-:W-:Y:S01]  /*08c0*/  LEA.HI R0, R8, R8, RZ, 0x1 ;  /* 0x0000000808007211 */ /* 0x000fe200078f08ff */
[----:B------:R-:W-:Y:S01]  /*08d0*/  VOTEU.ALL UP3, P1 ;  /* 0x00000000003f7886 */ /* 0x000fe20000860000 */
[----:B------:R-:W5:Y:S01]  /*08e0*/  @!UP1 S2UR UR11, SR_CgaCtaId ;  /* 0x00000000000b99c3 */ /* 0x000f620000008800 */
[----:B------:R-:W-:Y:S01]  /*08f0*/  @!UP1 UMOV UR10, 0x400 ;  /* 0x00000400000a9882 */ /* 0x000fe20000000000 */
[----:B------:R-:W-:Y:S01]  /*0900*/  LOP3.LUT R9, R0, 0xfffffffe, RZ, 0xc0, !PT ;  /* 0xfffffffe00097812 */ /* 0x000fe200078ec0ff */
[----:B------:R-:W-:Y:S01]  /*0910*/  VOTEU.ALL UP4, P1 ;  /* 0x00000000003f7886 */ /* 0x000fe20000880000 */
[C---:B------:R-:W-:Y:S01]  /*0920*/  LOP3.LUT R17, R8.reuse, 0xc, R7, 0x78, !PT ;  /* 0x0000000c08117812 */ /* 0x040fe200078e7807 */
[----:B-1----:R-:W-:Y:S01]  /*0930*/  IMAD.MOV R14, RZ, RZ, -R11 ;  /* 0x000000ffff0e7224 */ /* 0x002fe200078e0a0b */
[----:B------:R-:W-:Y:S01]  /*0940*/  VOTEU.ALL UP5, P1 ;  /* 0x00000000003f7886 */ /* 0x000fe200008a0000 */
[----:B------:R-:W-:Y:S01]  /*0950*/  IMAD.IADD R9, R8, 0x1, -R9 ;  /* 0x0000000108097824 */ /* 0x000fe200078e0a09 */
[----:B0-----:R-:W-:Y:S01]  /*0960*/  I2FP.F32.U32 R0, R4 ;  /* 0x0000000400007245 */ /* 0x001fe20000201000 */
[----:B---3--:R-:W-:Y:S01]  /*0970*/  IMAD R14, R13, R14, UR15 ;  /* 0x0000000f0d0e7e24 */ /* 0x008fe2000f8e020e */
[----:B------:R-:W0:Y:S01]  /*0980*/  LDC R8, c[0x0][0x140] ;  /* 0x00005000ff087b82 */ /* 0x000e220000000800 */
[----:B------:R1:W-:Y:S02]  /*0990*/  STL [R1+0x80], R17 ;  /* 0x0000801101007387 */ /* 0x0003e40000100800 */
[----:B------:R-:W-:Y:S01]  /*09a0*/  FMUL R0, R0, UR4 ;  /* 0x0000000400007c20 */ /* 0x000fe20008400000 */
[----:B------:R-:W-:Y:S01]  /*09b0*/  ISETP.NE.AND P2, PT, R9, R14, PT ;  /* 0x0000000e0900720c */ /* 0x000fe20003f45270 */
[----:B------:R-:W-:Y:S01]  /*09c0*/  UMOV UR4, 0x20 ;  /* 0x0000002000047882 */ /* 0x000fe20000000000 */
[----:B--2---:R-:W-:-:S02]  /*09d0*/  @!UP0 ULEA UR7, UR8, UR7, 0x18 ;  /* 0x0000000708078291 */ /* 0x004fc4000f8ec03f */
[----:B------:R-:W-:-:S04]  /*09e0*/  @!UP0 UIADD3 UR4, -UR4, 0x100000, URZ ;  /* 0x0010000004048890 */ /* 0x000fc8000fffe13f */
[----:B------:R-:W-:Y:S02]  /*09f0*/  @!UP0 USHF.L.U32 UR5, UR4, 0xb, URZ ;  /* 0x0000000b04058899 */ /* 0x000fe4000800063f */
[----:B------:R-:W-:Y:S01]  /*0a00*/  @!UP0 USHF.L.U32 UR4, UR4, 0x1, URZ ;  /* 0x0000000104048899 */ /* 0x000fe2000800063f */
[----:B------:R-:W2:Y:S01]  /*0a10*/  F2I.U32.TRUNC.NTZ R0, R0 ;  /* 0x0000000000007305 */ /* 0x000ea2000020f000 */
[----:B------:R-:W-:-:S04]  /*0a20*/  @!UP1 UIADD3 UR8, -UR9, 0x100000, URZ ;  /* 0x0010000009089890 */ /* 0x000fc8000fffe13f */
[----:B------:R-:W-:Y:S02]  /*0a30*/  @!UP1 USHF.L.U32 UR9, UR8, 0xb, URZ ;  /* 0x0000000b08099899 */ /* 0x000fe4000800063f */
[----:B------:R-:W-:Y:S01]  /*0a40*/  @!UP1 USHF.L.U32 UR8, UR8, 0x1, URZ ;  /* 0x0000000108089899 */ /* 0x000fe2000800063f */
[----:B------:R-:W-:Y:S01]  /*0a50*/  VOTEU.ALL UP0, P0 ;  /* 0x00000000003f7886 */ /* 0x000fe20000000000 */
[----:B-----5:R-:W-:Y:S01]  /*0a60*/  @!UP1 ULEA UR10, UR11, UR10, 0x18 ;  /* 0x0000000a0b0a9291 */ /* 0x020fe2000f8ec03f */
[----:B------:R-:W-:Y:S01]  /*0a70*/  VOTEU.ALL UP1, P0 ;  /* 0x00000000003f7886 */ /* 0x000fe20000020000 */
[----:B------:R-:W-:-:S04]  /*0a80*/  LOP3.LUT P0, RZ, R3, 0x7, RZ, 0xc0, !PT ;  /* 0x0000000703ff7812 */ /* 0x000fc8000780c0ff */
[C---:B------:R-:W-:Y:S01]  /*0a90*/  ISETP.LT.U32.AND P0, PT, R17.reuse, 0x2, !P0 ;  /* 0x000000021100780c */ /* 0x040fe20004701070 */
[----:B------:R-:W3:Y:S02]  /*0aa0*/  FENCE.VIEW.ASYNC.S ;  /* 0x00000000000073c6 */ /* 0x000ee40000000000 */
[----:B---3--:R1:W3:Y:S01]  /*0ab0*/  @!UP0 SYNCS.EXCH.64 URZ, [UR7+0x190], UR4 ;  /* 0x00019004073f85b2 */ /* 0x0082e20008000100 */
[----:B--2---:R-:W-:Y:S01]  /*0ac0*/  IMAD.MOV R16, RZ, RZ, -R0 ;  /* 0x000000ffff107224 */ /* 0x004fe200078e0a00 */
[----:B------:R-:W-:Y:S02]  /*0ad0*/  @P2 LEA.HI R0, R17, R17, RZ, 0x1 ;  /* 0x0000001111002211 */ /* 0x000fe400078f08ff */
[----:B0-----:R-:W-:Y:S01]  /*0ae0*/  ISETP.EQ.U32.AND P1, PT, R8, 0x1, PT ;  /* 0x000000010800780c */ /* 0x001fe20003f22070 */
[----:B----4-:R-:W-:Y:S01]  /*0af0*/  IMAD R7, R15, R16, R4 ;  /* 0x000000100f077224 */ /* 0x010fe200078e0204 */
[----:B------:R-:W-:-:S04]  /*0b00*/  @P2 SHF.R.S32.HI R0, RZ, 0x1, R0 ;  /* 0x00000001ff002819 */ /* 0x000fc80000011400 */
[----:B------:R-:W-:Y:S01]  /*0b10*/  @P2 ISETP.NE.AND P4, PT, R0, R7, PT ;  /* 0x000000070000220c */ /* 0x000fe20003f85270 */
[----:B------:R-:W-:Y:S01]  /*0b20*/  IMAD.MOV.U32 R0, RZ, RZ, 0x1 ;  /* 0x00000001ff007424 */ /* 0x000fe200078e00ff */
[----:B------:R-:W-:Y:S02]  /*0b30*/  SEL R7, RZ, 0x1, !P0 ;  /* 0x00000001ff077807 */ /* 0x000fe40004000000 */
[----:B------:R-:W-:Y:S01]  /*0b40*/  @P2 SEL R0, RZ, 0x1, P4 ;  /* 0x00000001ff002807 */ /* 0x000fe20002000000 */
[----:B------:R1:W0:Y:S01]  /*0b50*/  @!UP1 SYNCS.EXCH.64 URZ, [UR7+0x198], UR4 ;  /* 0x00019804073f95b2 */ /* 0x0002220008000100 */
[----:B------:R-:W-:Y:S02]  /*0b60*/  NOP ;  /* 0x0000000000007918 */ /* 0x000fe40000000000 */
[----:B------:R-:W-:-:S05]  /*0b70*/  LOP3.LUT R0, R0, R7, RZ, 0xc0, !PT ;  /* 0x0000000700007212 */ /* 0x000fca00078ec0ff */
[----:B------:R1:W-:Y:S01]  /*0b80*/  STL [R1+0x78], R0 ;  /* 0x0000780001007387 */ /* 0x0003e20000100800 */
[----:B------:R1:W2:Y:S01]  /*0b90*/  @!UP2 SYNCS.EXCH.64 URZ, [UR10+0x170], UR8 ;  /* 0x000170080a3fa5b2 */ /* 0x0002a20008000100 */
[----:B------:R1:W4:Y:S01]  /*0ba0*/  @!UP3 SYNCS.EXCH.64 URZ, [UR10+0x178], UR8 ;  /* 0x000178080a3fb5b2 */ /* 0x0003220008000100 */
[----:B------:R1:W0:Y:S01]  /*0bb0*/  @!UP4 SYNCS.EXCH.64 URZ, [UR10+0x180], UR8 ;  /* 0x000180080a3fc5b2 */ /* 0x0002220008000100 */
[----:B------:R1:W0:Y:S01]  /*0bc0*/  @!UP5 SYNCS.EXCH.64 URZ, [UR10+0x188], UR8 ;  /* 0x000188080a3fd5b2 */ /* 0x0002220008000100 */
[----:B------:R-:W-:Y:S01]  /*0bd0*/  NOP ;  /* 0x0000000000007918 */ /* 0x000fe20000000000 */
[----:B---3--:R-:W-:Y:S05]  /*0be0*/  @!P1 BRA `(.L_x_4) ;  /* 0x0000000000089947 */ /* 0x008fea0003800000 */
[----:B0-2-4-:R-:W-:Y:S01]  /*0bf0*/  UCGABAR_ARV ;  /* 0x00000000000079c7 */ /* 0x015fe20008000000 */
[----:B------:R-:W-:Y:S05]  /*0c00*/  BRA `(.L_x_5) ;  /* 0x0000000000047947 */ /* 0x000fea0003800000 */
.L_x_4:
[----:B0-2-4-:R-:W-:Y:S01]  /*0c10*/  NOP ;  /* 0x0000000000007918 */ /* 0x015fe20000000000 */
.L_x_5:
[----:B-1----:R-:W-:Y:S01]  /*0c20*/  ULDC.64 UR4, c[0x0][0x598] ;  /* 0x0001660000047ab9 */ /* 0x002fe20000000a00 */
[----:B------:R-:W-:Y:S01]  /*0c30*/  ULDC.64 UR22, c[0x0][0x208] ;  /* 0x0000820000167ab9 */ /* 0x000fe20000000a00 */
[----:B------:R-:W-:-:S04]  /*0c40*/  ISETP.NE.U32.AND P0, PT, RZ, UR4, PT ;  /* 0x00000004ff007c0c */ /* 0x000fc8000bf05070 */
[----:B------:R-:W-:-:S13]  /*0c50*/  ISETP.NE.AND.EX P0, PT, RZ, UR5, PT, P0 ;  /* 0x00000005ff007c0c */ /* 0x000fda000bf05300 */
[----:B------:R-:W-:Y:S05]  /*0c60*/  @!P0 BRA `(.L_x_6) ;  /* 0x0000000000208947 */ /* 0x000fea0003800000 */
[----:B------:R-:W0:Y:S02]  /*0c70*/  LDC.64 R6, c[0x0][0x598] ;  /* 0x00016600ff067b82 */ /* 0x000e240000000a00 */
[----:B0-----:R-:W2:Y:S02]  /*0c80*/  LDG.E.64 R6, desc[UR22][R6.64] ;  /* 0x0000001606067981 */ /* 0x001ea4000c1e1b00 */
[----:B--2---:R-:W-:-:S04]  /*0c90*/  ISETP.NE.U32.AND P0, PT, R6, RZ, PT ;  /* 0x000000ff0600720c */ /* 0x004fc80003f05070 */
[----:B------:R-:W-:-:S13]  /*0ca0*/  ISETP.NE.AND.EX P0, PT, R7, RZ, PT, P0 ;  /* 0x000000ff0700720c */ /* 0x000fda0003f05300 */
[----:B------:R-:W-:Y:S05]  /*0cb0*/  @!P0 BRA `(.L_x_6) ;  /* 0x00000000000c8947 */ /* 0x000fea0003800000 */
[----:B------:R-:W2:Y:S02]  /*0cc0*/  LD.E R6, desc[UR22][R6.64] ;  /* 0x0000001606067980 */ /* 0x000ea4000c101900 */
[----:B--2---:R-:W-:Y:S01]  /*0cd0*/  R2UR UR25, R6 ;  /* 0x00000000061972ca */ /* 0x004fe200000e0000 */
[----:B------:R-:W-:-:S14]  /*0ce0*/  BRA `(.L_x_7) ;  /* 0x0000000000247947 */ /* 0x000fdc0003800000 */
.L_x_6:
[----:B------:R-:W-:Y:S02]  /*0cf0*/  ULDC.64 UR4, c[0x0][0x588] ;  /* 0x0001620000047ab9 */ /* 0x000fe40000000a00 */
[----:B------:R-:W-:-:S04]  /*0d00*/  ISETP.NE.U32.AND P0, PT, RZ, UR4, PT ;  /* 0x00000004ff007c0c */ /* 0x000fc8000bf05070 */
[----:B------:R-:W-:-:S13]  /*0d10*/  ISETP.NE.AND.EX P0, PT, RZ, UR5, PT, P0 ;  /* 0x00000005ff007c0c */ /* 0x000fda000bf05300 */
[----:B------:R-:W-:Y:S05]  /*0d20*/  @!P0 BRA `(.L_x_8) ;  /* 0x0000000000108947 */ /* 0x000fea0003800000 */
[----:B------:R-:W0:Y:S02]  /*0d30*/  LDC.64 R6, c[0x0][0x588] ;  /* 0x00016200ff067b82 */ /* 0x000e240000000a00 */
[----:B0-----:R-:W2:Y:S02]  /*0d40*/  LDG.E R6, desc[UR22][R6.64] ;  /* 0x0000001606067981 */ /* 0x001ea4000c1e1900 */
[----:B--2---:R-:W-:Y:S01]  /*0d50*/  R2UR UR25, R6 ;  /* 0x00000000061972ca */ /* 0x004fe200000e0000 */
[----:B------:R-:W-:-:S14]  /*0d60*/  BRA `(.L_x_7) ;  /* 0x0000000000047947 */ /* 0x000fdc0003800000 */
.L_x_8:
[----:B------:R-:W-:-:S05]  /*0d70*/  ULDC UR25, c[0x0][0x580] ;  /* 0x0001600000197ab9 */ /* 0x000fca0000000800 */
.L_x_7:
[----:B------:R-:W-:Y:S02]  /*0d80*/  ULDC.64 UR4, c[0x0][0x5a0] ;  /* 0x0001680000047ab9 */ /* 0x000fe40000000a00 */
        /* <DEDUP_REMOVED lines=11> */
.L_x_9:
        /* <DEDUP_REMOVED lines=8> */
.L_x_11:
[----:B------:R-:W-:-:S05]  /*0ec0*/  ULDC UR26, c[0x0][0x584] ;  /* 0x00016100001a7ab9 */ /* 0x000fca0000000800 */
.L_x_10:
[----:B------:R-:W0:Y:S01]  /*0ed0*/  LDC R0, c[0x0][0x65c] ;  /* 0x00019700ff007b82 */ /* 0x000e220000000800 */
[----:B------:R-:W-:Y:S01]  /*0ee0*/  IMAD.U32 R6, RZ, RZ, UR15 ;  /* 0x0000000fff067e24 */ /* 0x000fe2000f8e00ff */
[----:B------:R-:W-:Y:S01]  /*0ef0*/  UISETP.NE.AND UP0, UPT, UR14, 0x2, UPT ;  /* 0x000000020e00788c */ /* 0x000fe2000bf05270 */
[----:B------:R-:W-:Y:S01]  /*0f00*/  IMAD.MOV.U32 R7, RZ, RZ, RZ ;  /* 0x000000ffff077224 */ /* 0x000fe200078e00ff */
[----:B------:R-:W-:Y:S01]  /*0f10*/  ULDC UR7, c[0x0][0x28c] ;  /* 0x0000a30000077ab9 */ /* 0x000fe20000000800 */
[----:B------:R-:W-:Y:S01]  /*0f20*/  UMOV UR5, URZ ;  /* 0x0000003f00057c82 */ /* 0x000fe20008000000 */
[----:B------:R-:W-:Y:S02]  /*0f30*/  UIADD3 UR7, UR7, 0x1f, URZ ;  /* 0x0000001f07077890 */ /* 0x000fe4000fffe03f */
[----:B------:R-:W-:Y:S01]  /*0f40*/  PLOP3.LUT P0, PT, PT, PT, UP0, 0x80, 0x0 ;  /* 0x000000000000781c */ /* 0x000fe20003f0f008 */
[----:B------:R-:W-:Y:S01]  /*0f50*/  UMOV UR4, URZ ;  /* 0x0000003f00047c82 */ /* 0x000fe20008000000 */
[----:B------:R-:W-:Y:S01]  /*0f60*/  USHF.R.S32.HI UR10, URZ, 0x1f, UR7 ;  /* 0x0000001f3f0a7899 */ /* 0x000fe20008011407 */
[----:B------:R-:W-:-:S03]  /*0f70*/  ULDC.64 UR18, c[0x0][0x650] ;  /* 0x0001940000127ab9 */ /* 0x000fc60000000a00 */
[----:B------:R-:W-:-:S04]  /*0f80*/  ULEA.HI UR10, UR10, UR7, URZ, 0x5 ;  /* 0x000000070a0a7291 */ /* 0x000fc8000f8f283f */
[----:B------:R-:W-:Y:S01]  /*0f90*/  USHF.R.S32.HI UR14, URZ, 0x5, UR10 ;  /* 0x000000053f0e7899 */ /* 0x000fe2000801140a */
[----:B0-----:R-:W-:-:S13]  /*0fa0*/  ISETP.NE.AND P2, PT, R0, 0x1, PT ;  /* 0x000000010000780c */ /* 0x001fda0003f45270 */
[----:B------:R-:W0:Y:S01]  /*0fb0*/  @P2 LDC R9, c[0x0][0x10] ;  /* 0x00000400ff092b82 */ /* 0x000e220000000800 */
[----:B------:R-:W-:-:S07]  /*0fc0*/  @P2 IMAD.MOV.U32 R5, RZ, RZ, RZ ;  /* 0x000000ffff052224 */ /* 0x000fce00078e00ff */
[----:B------:R-:W1:Y:S01]  /*0fd0*/  @!P2 LDC R11, c[0x0][0xc] ;  /* 0x00000300ff0bab82 */ /* 0x000e620000000800 */
[----:B------:R-:W-:Y:S01]  /*0fe0*/  ULDC UR8, c[0x0][0xc] ;  /* 0x0000030000087ab9 */ /* 0x000fe20000000800 */
[----:B------:R-:W-:Y:S01]  /*0ff0*/  ULDC UR9, c[0x0][0x10] ;  /* 0x0000040000097ab9 */ /* 0x000fe20000000800 */
[----:B------:R-:W-:Y:S01]  /*1000*/  ULDC UR7, c[0x0][0x14] ;  /* 0x0000050000077ab9 */ /* 0x000fe20000000800 */
[----:B------:R-:W-:-:S04]  /*1010*/  UIMAD.WIDE.U32 UR8, UR8, UR9, URZ ;  /* 0x00000009080872a5 */ /* 0x000fc8000f8e003f */
[----:B------:R-:W-:Y:S01]  /*1020*/  UIMAD.WIDE.U32 UR20, UR8, UR7, URZ ;  /* 0x00000007081472a5 */ /* 0x000fe2000f8e003f */
[----:B0-----:R-:W-:Y:S01]  /*1030*/  @P2 IMAD.WIDE.U32 R8, R9, UR15, R4 ;  /* 0x0000000f09082c25 */ /* 0x001fe2000f8e0004 */
[----:B------:R-:W-:-:S03]  /*1040*/  UIMAD UR15, UR9, UR7, URZ ;  /* 0x00000007090f72a4 */ /* 0x000fc6000f8e023f */
[----:B------:R-:W-:Y:S01]  /*1050*/  @P2 IMAD.MOV.U32 R13, RZ, RZ, R8 ;  /* 0x000000ffff0d2224 */ /* 0x000fe200078e0008 */
[----:B------:R-:W-:Y:S01]  /*1060*/  UIADD3 UR15, UR21, UR15, URZ ;  /* 0x0000000f150f7290 */ /* 0x000fe2000fffe03f */
[----:B-1----:R-:W-:-:S04]  /*1070*/  @!P2 IMAD.WIDE.U32 R6, R4, R11, R6 ;  /* 0x0000000b0406a225 */ /* 0x002fc800078e0006 */
[----:B------:R-:W-:Y:S02]  /*1080*/  @P2 IMAD.MOV.U32 R11, RZ, RZ, RZ ;  /* 0x000000ffff0b2224 */ /* 0x000fe400078e00ff */
[----:B------:R-:W-:Y:S02]  /*1090*/  @!P2 IMAD.MOV.U32 R13, RZ, RZ, R6 ;  /* 0x000000ffff0da224 */ /* 0x000fe400078e0006 */
[----:B------:R-:W-:Y:S02]  /*10a0*/  @P2 IMAD.IADD R10, R9, 0x1, R11 ;  /* 0x00000001090a2824 */ /* 0x000fe400078e020b */
[----:B------:R-:W-:Y:S01]  /*10b0*/  @!P2 IMAD.MOV.U32 R10, RZ, RZ, R7 ;  /* 0x000000ffff0aa224 */ /* 0x000fe200078e0007 */
[----:B------:R0:W-:Y:S01]  /*10c0*/  STL [R1+0x88], R13 ;  /* 0x0000880d01007387 */ /* 0x0001e20000100800 */
[----:B------:R-:W-:Y:S02]  /*10d0*/  IMAD.MOV.U32 R17, RZ, RZ, R13 ;  /* 0x000000ffff117224 */ /* 0x000fe400078e000d */
[----:B------:R-:W-:Y:S01]  /*10e0*/  IMAD.MOV.U32 R22, RZ, RZ, R10 ;  /* 0x000000ffff167224 */ /* 0x000fe200078e000a */
[----:B------:R0:W-:Y:S01]  /*10f0*/  STL [R1+0x84], R10 ;  /* 0x0000840a01007387 */ /* 0x0001e20000100800 */
[----:B------:R-:W-:Y:S05]  /*1100*/  @P0 BRA `(.L_x_12) ;  /* 0x0000000000280947 */ /* 0x000fea0003800000 */
[----:B------:R-:W-:Y:S01]  /*1110*/  IADD3 R17, P0, R17, UR20, RZ ;  /* 0x0000001411117c10 */ /* 0x000fe2000ff1e0ff */
[----:B------:R-:W-:Y:S02]  /*1120*/  UISETP.GE.U32.AND UP0, UPT, UR14, 0x16, UPT ;  /* 0x000000160e00788c */ /* 0x000fe4000bf06070 */
[----:B------:R-:W-:Y:S01]  /*1130*/  UIMAD.WIDE.U32 UR4, UR14, -0x45d1745d, URZ ;  /* 0xba2e8ba30e0478a5 */ /* 0x000fe2000f8e003f */
[----:B------:R-:W-:Y:S01]  /*1140*/  IADD3.X R22, R22, UR15, RZ, P0, !PT ;  /* 0x0000000f16167c10 */ /* 0x000fe200087fe4ff */
[----:B------:R1:W-:Y:S02]  /*1150*/  STL [R1+0x88], R17 ;  /* 0x0000881101007387 */ /* 0x0003e40000100800 */
[----:B------:R-:W-:Y:S02]  /*1160*/  USHF.R.U32.HI UR5, URZ, 0x4, UR5 ;  /* 0x000000043f057899 */ /* 0x000fe40008011605 */
[----:B------:R1:W-:Y:S01]  /*1170*/  STL [R1+0x84], R22 ;  /* 0x0000841601007387 */ /* 0x0003e20000100800 */
[----:B------:R-:W-:-:S02]  /*1180*/  UMOV UR4, URZ ;  /* 0x0000003f00047c82 */ /* 0x000fc40008000000 */
[----:B------:R-:W-:Y:S02]  /*1190*/  @UP0 ULOP3.LUT UR4, UR5, 0x1, URZ, 0xc0, !UPT ;  /* 0x0000000105040892 */ /* 0x000fe4000f8ec03f */
[----:B------:R-:W-:-:S12]  /*11a0*/  UIMAD UR5, UR5, -0x16, UR14 ;  /* 0xffffffea050578a4 */ /* 0x000fd8000f8e020e */
.L_x_12:
[----:B------:R-:W-:Y:S01]  /*11b0*/  IMAD.MOV.U32 R8, RZ, RZ, -0x1 ;  /* 0xffffffffff087424 */ /* 0x000fe200078e00ff */
[----:B------:R-:W-:Y:S01]  /*11c0*/  ISETP.GE.U32.AND P0, PT, R17, UR18, PT ;  /* 0x0000001211007c0c */ /* 0x000fe2000bf06070 */
[----:B------:R-:W-:Y:S01]  /*11d0*/  IMAD.MOV.U32 R6, RZ, RZ, -0x1 ;  /* 0xffffffffff067424 */ /* 0x000fe200078e00ff */
[----:B------:R-:W-:Y:S01]  /*11e0*/  PRMT R0, RZ, 0x7610, R0 ;  /* 0x00007610ff007816 */ /* 0x000fe20000000000 */
[----:B------:R-:W-:Y:S01]  /*11f0*/  IMAD.MOV.U32 R7, RZ, RZ, -0x1 ;  /* 0xffffffffff077424 */ /* 0x000fe200078e00ff */
[----:B------:R2:W-:Y:S01]  /*1200*/  STL [R1+0x8c], R8 ;  /* 0x00008c0801007387 */ /* 0x0005e20000100800 */
[----:B------:R-:W-:-:S03]  /*1210*/  ISETP.GE.U32.AND.EX P0, PT, R22, UR19, PT, P0 ;  /* 0x0000001316007c0c */ /* 0x000fc6000bf06100 */
[----:B------:R2:W-:Y:S04]  /*1220*/  STL [R1+0x7c], R6 ;  /* 0x00007c0601007387 */ /* 0x0005e80000100800 */
[----:B------:R2:W-:Y:S06]  /*1230*/  STL [R1+0x90], R7 ;  /* 0x0000900701007387 */ /* 0x0005ec0000100800 */
[----:B------:R-:W-:Y:S05]  /*1240*/  @P0 BRA `(.L_x_13) ;  /* 0x0000000400380947 */ /* 0x000fea0003800000 */
[----:B------:R-:W3:Y:S01]  /*1250*/  LDC.64 R18, c[0x0][0x628] ;  /* 0x00018a00ff127b82 */ /* 0x000ee20000000a00 */
[----:B--2---:R-:W-:Y:S02]  /*1260*/  IMAD.MOV.U32 R6, RZ, RZ, R17 ;  /* 0x000000ffff067224 */ /* 0x004fe400078e0011 */
[----:B------:R-:W-:-:S05]  /*1270*/  IMAD.MOV.U32 R7, RZ, RZ, R22 ;  /* 0x000000ffff077224 */ /* 0x000fca00078e0016 */
[----:B------:R-:W2:Y:S08]  /*1280*/  LDC R0, c[0x0][0x630] ;  /* 0x00018c00ff007b82 */ /* 0x000eb00000000800 */
[----:B------:R-:W4:Y:S01]  /*1290*/  LDC.64 R20, c[0x0][0x620] ;  /* 0x00018800ff147b82 */ /* 0x000f220000000a00 */
[----:B---3--:R-:W-:-:S04]  /*12a0*/  ISETP.NE.U32.AND P0, PT, R18, RZ, PT ;  /* 0x000000ff1200720c */ /* 0x008fc80003f05070 */
[----:B------:R-:W-:-:S13]  /*12b0*/  ISETP.NE.AND.EX P0, PT, R19, RZ, PT, P0 ;  /* 0x000000ff1300720c */ /* 0x000fda0003f05300 */
[----:B--2-4-:R-:W-:Y:S05]  /*12c0*/  @!P0 BRA `(.L_x_14) ;  /* 0x0000000000288947 */ /* 0x014fea0003800000 */
[----:B------:R-:W2:Y:S02]  /*12d0*/  LDC R11, c[0x0][0x634] ;  /* 0x00018d00ff0b7b82 */ /* 0x000ea40000000800 */
[----:B--2---:R-:W-:-:S05]  /*12e0*/  IADD3 R11, P0, R17, R11, RZ ;  /* 0x0000000b110b7210 */ /* 0x004fca0007f1e0ff */
[----:B0-----:R-:W-:-:S04]  /*12f0*/  IMAD.X R13, RZ, RZ, R22, P0 ;  /* 0x000000ffff0d7224 */ /* 0x001fc800000e0616 */
[----:B------:R-:W-:-:S04]  /*1300*/  IMAD.WIDE.U32 R6, R13, R18, RZ ;  /* 0x000000120d067225 */ /* 0x000fc800078e00ff */
[----:B------:R-:W-:-:S04]  /*1310*/  IMAD.WIDE.U32 R8, P0, R11, R19, R6 ;  /* 0x000000130b087225 */ /* 0x000fc80007800006 */
[----:B------:R-:W-:-:S04]  /*1320*/  IMAD.WIDE.U32 R6, R11, R18, RZ ;  /* 0x000000120b067225 */ /* 0x000fc800078e00ff */
[----:B------:R-:W-:Y:S01]  /*1330*/  IMAD.X R11, RZ, RZ, RZ, P0 ;  /* 0x000000ffff0b7224 */ /* 0x000fe200000e06ff */
[----:B------:R-:W-:Y:S01]  /*1340*/  IADD3 RZ, P0, R7, R8, RZ ;  /* 0x0000000807ff7210 */ /* 0x000fe20007f1e0ff */
[----:B------:R-:W-:-:S04]  /*1350*/  IMAD.MOV.U32 R10, RZ, RZ, R9 ;  /* 0x000000ffff0a7224 */ /* 0x000fc800078e0009 */
[----:B------:R-:W-:-:S08]  /*1360*/  IMAD.WIDE.U32.X R6, R13, R19, R10, P0 ;  /* 0x000000130d067225 */ /* 0x000fd000000e040a */
.L_x_14:
[-CC-:B------:R-:W-:Y:S01]  /*1370*/  SHF.R.U64 R27, R6, R0.reuse, R7.reuse ;  /* 0x00000000061b7219 */ /* 0x180fe20000001207 */
[----:B------:R-:W2:Y:S01]  /*1380*/  LDC.64 R24, c[0x0][0x640] ;  /* 0x00019000ff187b82 */ /* 0x000ea20000000a00 */
[----:B------:R-:W-:Y:S01]  /*1390*/  SHF.R.U32.HI R0, RZ, R0, R7 ;  /* 0x00000000ff007219 */ /* 0x000fe20000011607 */
[----:B------:R-:W-:Y:S01]  /*13a0*/  IMAD.MOV.U32 R6, RZ, RZ, R17 ;  /* 0x000000ffff067224 */ /* 0x000fe200078e0011 */
[----:B------:R-:W-:-:S05]  /*13b0*/  IADD3 R9, P0, RZ, -R27, RZ ;  /* 0x8000001bff097210 */ /* 0x000fca0007f1e0ff */
[----:B------:R-:W3:Y:S01]  /*13c0*/  LDC R8, c[0x0][0x618] ;  /* 0x00018600ff087b82 */ /* 0x000ee20000000800 */
[----:B------:R-:W-:-:S04]  /*13d0*/  IMAD.X R7, RZ, RZ, ~R0, P0 ;  /* 0x000000ffff077224 */ /* 0x000fc800000e0e00 */
[-C--:B------:R-:W-:Y:S02]  /*13e0*/  IMAD R0, R7, R20.reuse, RZ ;  /* 0x0000001407007224 */ /* 0x080fe400078e02ff */
[----:B------:R-:W-:Y:S01]  /*13f0*/  IMAD.MOV.U32 R7, RZ, RZ, R22 ;  /* 0x000000ffff077224 */ /* 0x000fe200078e0016 */
[----:B------:R-:W4:Y:S01]  /*1400*/  LDC R11, c[0x0][0x608] ;  /* 0x00018200ff0b7b82 */ /* 0x000f220000000800 */
[----:B-1----:R-:W-:Y:S02]  /*1410*/  IMAD.MOV.U32 R22, RZ, RZ, 0x1 ;  /* 0x00000001ff167424 */ /* 0x002fe400078e00ff */
[----:B------:R-:W-:-:S04]  /*1420*/  IMAD.WIDE.U32 R6, R9, R20, R6 ;  /* 0x0000001409067225 */ /* 0x000fc800078e0006 */
[----:B------:R-:W-:Y:S01]  /*1430*/  IMAD R9, R9, R21, R0 ;  /* 0x0000001509097224 */ /* 0x000fe200078e0200 */
[----:B------:R-:W1:Y:S01]  /*1440*/  LDC R23, c[0x0][0x658] ;  /* 0x00019600ff177b82 */ /* 0x000e620000000800 */
[----:B--2---:R-:W-:Y:S01]  /*1450*/  ISETP.NE.U32.AND P0, PT, R24, RZ, PT ;  /* 0x000000ff1800720c */ /* 0x004fe20003f05070 */
[----:B------:R-:W-:Y:S02]  /*1460*/  IMAD.MOV.U32 R0, RZ, RZ, -0x1 ;  /* 0xffffffffff007424 */ /* 0x000fe400078e00ff */
[----:B------:R-:W-:Y:S01]  /*1470*/  IMAD.IADD R7, R7, 0x1, R9 ;  /* 0x0000000107077824 */ /* 0x000fe200078e0209 */
[----:B------:R-:W-:-:S03]  /*1480*/  ISETP.NE.AND.EX P0, PT, R25, RZ, PT, P0 ;  /* 0x000000ff1900720c */ /* 0x000fc60003f05300 */
[----:B------:R-:W2:Y:S01]  /*1490*/  LDC R21, c[0x0][0x600] ;  /* 0x00018000ff157b82 */ /* 0x000ea20000000800 */
[-CC-:B---3--:R-:W-:Y:S02]  /*14a0*/  SHF.R.U64 R19, R6, R8.reuse, R7.reuse ;  /* 0x0000000806137219 */ /* 0x188fe40000001207 */
[----:B------:R-:W-:-:S05]  /*14b0*/  SHF.R.U32.HI R6, RZ, R8, R7 ;  /* 0x00000008ff067219 */ /* 0x000fca0000011607 */
[----:B------:R-:W3:Y:S01]  /*14c0*/  LDC R18, c[0x0][0x648] ;  /* 0x00019200ff127b82 */ /* 0x000ee20000000800 */
[-CC-:B----4-:R-:W-:Y:S02]  /*14d0*/  SHF.R.U64 R28, R19, R11.reuse, R6.reuse ;  /* 0x0000000b131c7219 */ /* 0x190fe40000001206 */
[----:B------:R-:W-:-:S05]  /*14e0*/  SHF.R.U32.HI R6, RZ, R11, R6 ;  /* 0x0000000bff067219 */ /* 0x000fca0000011606 */
[----:B------:R-:W4:Y:S01]  /*14f0*/  LDC R20, c[0x0][0x638] ;  /* 0x00018e00ff147b82 */ /* 0x000f220000000800 */
[-CC-:B-1----:R-:W-:Y:S02]  /*1500*/  SHF.R.U64 R30, R28, R23.reuse, R6.reuse ;  /* 0x000000171c1e7219 */ /* 0x182fe40000001206 */
[-C--:B------:R-:W-:Y:S02]  /*1510*/  SHF.L.U32 R0, R0, R23.reuse, RZ ;  /* 0x0000001700007219 */ /* 0x080fe400000006ff */
[----:B------:R-:W-:Y:S01]  /*1520*/  SHF.R.U32.HI R7, RZ, R23, R6 ;  /* 0x00000017ff077219 */ /* 0x000fe20000011606 */
[----:B------:R-:W-:Y:S01]  /*1530*/  IMAD.MOV.U32 R6, RZ, RZ, R30 ;  /* 0x000000ffff067224 */ /* 0x000fe200078e001e */
[----:B0-----:R-:W-:Y:S01]  /*1540*/  LOP3.LUT R13, RZ, R0, RZ, 0x33, !PT ;  /* 0x00000000ff0d7212 */ /* 0x001fe200078e33ff */
[----:B------:R-:W0:Y:S01]  /*1550*/  LDC R26, c[0x0][0x610] ;  /* 0x00018400ff1a7b82 */ /* 0x000e220000000800 */
[----:B------:R-:W-:Y:S05]  /*1560*/  @!P0 BRA `(.L_x_15) ;  /* 0x0000000000288947 */ /* 0x000fea0003800000 */
[----:B------:R-:W1:Y:S02]  /*1570*/  LDC R11, c[0x0][0x64c] ;  /* 0x00019300ff0b7b82 */ /* 0x000e640000000800 */
[----:B-1----:R-:W-:-:S05]  /*1580*/  IADD3 R11, P0, R30, R11, RZ ;  /* 0x0000000b1e0b7210 */ /* 0x002fca0007f1e0ff */
[----:B------:R-:W-:-:S04]  /*1590*/  IMAD.X R17, RZ, RZ, R7, P0 ;  /* 0x000000ffff117224 */ /* 0x000fc800000e0607 */
[----:B------:R-:W-:-:S04]  /*15a0*/  IMAD.WIDE.U32 R6, R17, R24, RZ ;  /* 0x0000001811067225 */ /* 0x000fc800078e00ff */
[----:B------:R-:W-:-:S04]  /*15b0*/  IMAD.WIDE.U32 R8, P0, R11, R25, R6 ;  /* 0x000000190b087225 */ /* 0x000fc80007800006 */
[----:B------:R-:W-:-:S04]  /*15c0*/  IMAD.WIDE.U32 R6, R11, R24, RZ ;  /* 0x000000180b067225 */ /* 0x000fc800078e00ff */
[----:B------:R-:W-:Y:S01]  /*15d0*/  IMAD.X R11, RZ, RZ, RZ, P0 ;  /* 0x000000ffff0b7224 */ /* 0x000fe200000e06ff */
[----:B------:R-:W-:Y:S01]  /*15e0*/  IADD3 RZ, P0, R7, R8, RZ ;  /* 0x0000000807ff7210 */ /* 0x000fe20007f1e0ff */
[----:B------:R-:W-:-:S04]  /*15f0*/  IMAD.MOV.U32 R10, RZ, RZ, R9 ;  /* 0x000000ffff0a7224 */ /* 0x000fc800078e0009 */
[----:B------:R-:W-:-:S08]  /*1600*/  IMAD.WIDE.U32.X R6, R17, R25, R10, P0 ;  /* 0x0000001911067225 */ /* 0x000fd000000e040a */
.L_x_15:
[----:B---3--:R-:W-:Y:S01]  /*1610*/  SHF.R.U64 R5, R6, R18, R7 ;  /* 0x0000001206057219 */ /* 0x008fe20000001207 */
[----:B--2---:R-:W-:Y:S01]  /*1620*/  VIADD R6, R21, 0xffffffff ;  /* 0xffffffff15067836 */ /* 0x004fe20000000000 */
[----:B------:R-:W-:Y:S01]  /*1630*/  SHF.L.U32 R0, R22, R23, RZ ;  /* 0x0000001716007219 */ /* 0x000fe200000006ff */
[----:B------:R-:W-:Y:S01]  /*1640*/  @P2 IMAD R14, R15, R16, R4 ;  /* 0x000000100f0e2224 */ /* 0x000fe200078e0204 */
[----:B------:R-:W-:Y:S01]  /*1650*/  LOP3.LUT R13, R28, R13, RZ, 0xc0, !PT ;  /* 0x0000000d1c0d7212 */ /* 0x000fe200078ec0ff */
[----:B------:R-:W-:-:S04]  /*1660*/  IMAD.MOV R7, RZ, RZ, -R5 ;  /* 0x000000ffff077224 */ /* 0x000fc800078e0a05 */
[----:B------:R-:W-:Y:S01]  /*1670*/  IMAD R13, R0, R5, R13 ;  /* 0x00000005000d7224 */ /* 0x000fe200078e020d */
[----:B------:R-:W-:Y:S01]  /*1680*/  LOP3.LUT R5, R19, R6, RZ, 0xc0, !PT ;  /* 0x0000000613057212 */ /* 0x000fe200078ec0ff */
[----:B----4-:R-:W-:Y:S02]  /*1690*/  IMAD R0, R7, R20, R30 ;  /* 0x0000001407007224 */ /* 0x010fe400078e021e */
[----:B------:R-:W-:Y:S02]  /*16a0*/  IMAD.MOV.U32 R6, RZ, RZ, 0x1 ;  /* 0x00000001ff067424 */ /* 0x000fe400078e00ff */
[----:B0-----:R-:W-:Y:S02]  /*16b0*/  IMAD R4, R13, R26, R14 ;  /* 0x0000001a0d047224 */ /* 0x001fe400078e020e */
[----:B------:R-:W-:Y:S01]  /*16c0*/  IMAD R5, R0, R21, R5 ;  /* 0x0000001500057224 */ /* 0x000fe200078e0205 */
[----:B------:R-:W-:-:S04]  /*16d0*/  PRMT R0, R6, 0x7610, R0 ;  /* 0x0000761006007816 */ /* 0x000fc80000000000 */
[----:B------:R-:W-:Y:S02]  /*16e0*/  SEL R6, R5, R4, !P2 ;  /* 0x0000000405067207 */ /* 0x000fe40005000000 */
[----:B------:R-:W-:-:S03]  /*16f0*/  SEL R4, R4, R5, !P2 ;  /* 0x0000000504047207 */ /* 0x000fc60005000000 */
[----:B------:R3:W-:Y:S04]  /*1700*/  STL [R1+0x90], R6 ;  /* 0x0000900601007387 */ /* 0x0007e80000100800 */
[----:B------:R3:W-:Y:S04]  /*1710*/  STL [R1+0x7c], R27 ;  /* 0x00007c1b01007387 */ /* 0x0007e80000100800 */
[----:B------:R3:W-:Y:S02]  /*1720*/  STL [R1+0x8c], R4 ;  /* 0x00008c0401007387 */ /* 0x0007e40000100800 */
.L_x_13:
[----:B------:R-:W-:Y:S05]  /*1730*/  @!P1 BRA `(.L_x_16) ;  /* 0x00000000000c9947 */ /* 0x000fea0003800000 */
[----:B------:R-:W-:Y:S01]  /*1740*/  UCGABAR_WAIT ;  /* 0x0000000000007dc7 */ /* 0x000fe20008000000 */
[----:B------:R-:W-:Y:S01]  /*1750*/  CCTL.IVALL ;  /* 0x00000000ff00798f */ /* 0x000fe20002000000 */
[----:B------:R-:W-:Y:S05]  /*1760*/  BRA `(.L_x_17) ;  /* 0x0000000000047947 */ /* 0x000fea0003800000 */
.L_x_16:
[----:B------:R-:W-:Y:S06]  /*1770*/  BAR.SYNC.DEFER_BLOCKING 0x0 ;  /* 0x0000000000007b1d */ /* 0x000fec0000010000 */
.L_x_17:
[----:B------:R-:W-:Y:S05]  /*1780*/  @!P3 BRA `(.L_x_18) ;  /* 0x000000d800d8b947 */ /* 0x000fea0003800000 */
[----:B------:R-:W-:-:S06]  /*1790*/  UISETP.GT.U32.AND UP0, UPT, UR12, 0x1, UPT ;  /* 0x000000010c00788c */ /* 0x000fcc000bf04070 */
[----:B------:R-:W-:-:S13]  /*17a0*/  PLOP3.LUT P0, PT, PT, PT, UP0, 0x80, 0x0 ;  /* 0x000000000000781c */ /* 0x000fda0003f0f008 */
[----:B------:R-:W-:Y:S05]  /*17b0*/  @P0 EXIT ;  /* 0x000000000000094d */ /* 0x000fea0003800000 */
.L_x_19:
[----:B------:R-:W-:-:S08]  /*17c0*/  NOP ;  /* 0x0000000000007918 */ /* 0x000fd00000000000 */
[----:B------:R-:W4:Y:S02]  /*17d0*/  USETMAXREG.TRY_ALLOC.CTAPOOL UP0, 0xe8 ;  /* 0x000000e8000079c8 */ /* 0x000f240008000600 */
[----:B----4-:R-:W-:-:S13]  /*17e0*/  PLOP3.LUT P0, PT, PT, PT, UP0, 0x80, 0x0 ;  /* 0x000000000000781c */ /* 0x010fda0003f0f008 */
[----:B------:R-:W-:Y:S05]  /*17f0*/  @!P0 BRA `(.L_x_19) ;  /* 0xfffffffc00f08947 */ /* 0x000fea000383ffff */
[----:B------:R-:W-:-:S13]  /*1800*/  LOP3.LUT P0, RZ, R0, 0xff, RZ, 0xc0, !PT ;  /* 0x000000ff00ff7812 */ /* 0x000fda000780c0ff */
[----:B------:R-:W-:Y:S05]  /*1810*/  @!P0 EXIT ;  /* 0x000000000000894d */ /* 0x000fea0003800000 */
[----:B------:R-:W4:Y:S01]  /*1820*/  S2UR UR6, SR_CgaCtaId ;  /* 0x00000000000679c3 */ /* 0x000f220000008800 */
[CC--:B------:R-:W-:Y:S01]  /*1830*/  LEA.HI R0, R12.reuse, R3.reuse, RZ, 0x2 ;  /* 0x000000030c007211 */ /* 0x0c0fe200078f10ff */
[----:B------:R-:W-:Y:S01]  /*1840*/  UIADD3 UR7, UR17, -0x1, URZ ;  /* 0xffffffff11077890 */ /* 0x000fe2000fffe03f */
[----:B------:R-:W-:Y:S01]  /*1850*/  LEA.HI R3, R12, R3, RZ, 0x5 ;  /* 0x000000030c037211 */ /* 0x000fe200078f28ff */
[----:B------:R-:W-:Y:S01]  /*1860*/  UMOV UR12, 0x400 ;  /* 0x00000400000c7882 */ /* 0x000fe20000000000 */
[--C-:B------:R-:W-:Y:S01]  /*1870*/  SHF.R.S32.HI R2, RZ, 0x2, R0.reuse ;  /* 0x00000002ff027819 */ /* 0x100fe20000011400 */
[----:B------:R-:W-:Y:S01]  /*1880*/  UISETP.LT.AND UP0, UPT, UR14, 0x1, UPT ;  /* 0x000000010e00788c */ /* 0x000fe2000bf01270 */
[----:B------:R-:W-:Y:S01]  /*1890*/  SHF.R.S32.HI R5, RZ, 0x1f, R0 ;  /* 0x0000001fff057819 */ /* 0x000fe20000011400 */
[----:B------:R-:W-:Y:S02]  /*18a0*/  ULOP3.LUT UR27, UR13, 0x1, URZ, 0xfc, !UPT ;  /* 0x000000010d1b7892 */ /* 0x000fe4000f8efc3f */
[----:B------:R-:W-:Y:S01]  /*18b0*/  USEL UR16, UR14, 0x1, UP0 ;  /* 0x000000010e107887 */ /* 0x000fe20008000000 */
[----:B------:R-:W-:Y:S01]  /*18c0*/  LEA.HI R5, R5, R2, RZ, 0x3 ;  /* 0x0000000205057211 */ /* 0x000fe200078f18ff */
[----:B------:R-:W-:-:S02]  /*18d0*/  UISETP.NE.AND UP0, UPT, UR7, URZ, UPT ;  /* 0x0000003f0700728c */ /* 0x000fc4000bf05270 */
[----:B------:R-:W-:Y:S01]  /*18e0*/  USHF.L.U32 UR28, UR14, 0x1, URZ ;  /* 0x000000010e1c7899 */ /* 0x000fe2000800063f */
[----:B------:R-:W-:Y:S01]  /*18f0*/  LOP3.LUT R5, R5, 0xfffffff8, RZ, 0xc0, !PT ;  /* 0xfffffff805057812 */ /* 0x000fe200078ec0ff */
[----:B------:R-:W-:Y:S02]  /*1900*/  UIADD3 UR16, -UR16, UR14, URZ ;  /* 0x0000000e10107290 */ /* 0x000fe4000fffe13f */
[----:B------:R-:W-:Y:S02]  /*1910*/  USEL UR30, URZ, 0x1, UP0 ;  /* 0x000000013f1e7887 */ /* 0x000fe40008000000 */
[----:B------:R-:W-:Y:S01]  /*1920*/  IMAD.IADD R2, R2, 0x1, -R5 ;  /* 0x0000000102027824 */ /* 0x000fe200078e0a05 */
[----:B------:R-:W-:Y:S01]  /*1930*/  SHF.R.S32.HI R5, RZ, 0x5, R3 ;  /* 0x00000005ff057819 */ /* 0x000fe20000011403 */
[----:B----4-:R-:W-:-:S03]  /*1940*/  ULEA UR12, UR6, UR12, 0x18 ;  /* 0x0000000c060c7291 */ /* 0x010fc6000f8ec03f */
[--C-:B------:R-:W-:Y:S01]  /*1950*/  SHF.R.S32.HI R3, RZ, 0x1f, R2.reuse ;  /* 0x0000001fff037819 */ /* 0x100fe20000011402 */
[----:B------:R-:W-:Y:S01]  /*1960*/  USHF.L.U32 UR6, UR7, 0x3, URZ ;  /* 0x0000000307067899 */ /* 0x000fe2000800063f */
[C-C-:B------:R-:W-:Y:S01]  /*1970*/  IMAD R0, R5.reuse, -0x10, -R2.reuse ;  /* 0xfffffff005007824 */ /* 0x140fe200078e0a02 */
[----:B------:R-:W-:Y:S02]  /*1980*/  UIADD3 UR29, UR12, 0x170, URZ ;  /* 0x000001700c1d7890 */ /* 0x000fe4000fffe03f */
[----:B------:R-:W-:Y:S01]  /*1990*/  ULOP3.LUT UR6, UR6, 0x8, URZ, 0xc0, !UPT ;  /* 0x0000000806067892 */ /* 0x000fe2000f8ec03f */
[----:B------:R-:W-:Y:S01]  /*19a0*/  IMAD.WIDE R2, R5, 0x10, R2 ;  /* 0x0000001005027825 */ /* 0x000fe200078e0202 */
[----:B------:R-:W-:Y:S02]  /*19b0*/  ULEA UR17, UR17, UR29, 0x3 ;  /* 0x0000001d11117291 */ /* 0x000fe4000f8e183f */
[----:B------:R-:W-:Y:S02]  /*19c0*/  ULOP3.LUT UR31, UR6, 0x8, URZ, 0x3c, !UPT ;  /* 0x00000008061f7892 */ /* 0x000fe4000f8e3c3f */
[----:B------:R-:W-:-:S03]  /*19d0*/  ULOP3.LUT UR18, UR6, 0x18, URZ, 0x3c, !UPT ;  /* 0x0000001806127892 */ /* 0x000fc6000f8e3c3f */
[----:B------:R-:W-:Y:S02]  /*19e0*/  ULDC UR6, c[0x0][0x284] ;  /* 0x0000a10000067ab9 */ /* 0x000fe40000000800 */
[----:B------:R-:W-:-:S05]  /*19f0*/  VIADD R0, R0, UR6 ;  /* 0x0000000600007c36 */ /* 0x000fca0008000000 */
[----:B------:R4:W-:Y:S04]  /*1a00*/  STL [R1+0x94], R0 ;  /* 0x0000940001007387 */ /* 0x0009e80000100800 */
[----:B------:R4:W-:Y:S02]  /*1a10*/  STL.64 [R1+0x98], R2 ;  /* 0x0000980201007387 */ /* 0x0009e40000100a00 */
.L_x_302:
[----:B----4-:R-:W-:Y:S01]  /*1a20*/  IMAD.U32 R0, RZ, RZ, UR30 ;  /* 0x0000001eff007e24 */ /* 0x010fe2000f8e00ff */
[----:B0-2---:R-:W4:Y:S01]  /*1a30*/  LDC R2, c[0x0][0x28c] ;  /* 0x0000a300ff027b82 */ /* 0x005f220000000800 */
[----:B------:R-:W-:Y:S01]  /*1a40*/  UMOV UR6, URZ ;  /* 0x0000003f00067c82 */ /* 0x000fe20008000000 */
[----:B------:R-:W-:Y:S02]  /*1a50*/  UMOV UR19, UR5 ;  /* 0x0000000500137c82 */ /* 0x000fe40008000000 */
[----:B------:R-:W-:-:S04]  /*1a60*/  SHF.L.U32 R0, R0, 0x1f, RZ ;  /* 0x0000001f00007819 */ /* 0x000fc800000006ff */
[----:B------:R-:W5:Y:S01]  /*1a70*/  SYNCS.PHASECHK.TRANS64.TRYWAIT P0, [UR17+-0x8], R0 ;  /* 0xfffff800ff0075a7 */ /* 0x000f620008000151 */
[----:B----4-:R-:W-:Y:S01]  /*1a80*/  ISETP.GE.AND P1, PT, R2, 0x1, PT ;  /* 0x000000010200780c */ /* 0x010fe20003f26270 */
[----:B-----5:R-:W-:-:S12]  /*1a90*/  @!P0 BRA `(.L_x_20) ;  /* 0x000000f000dc8947 */ /* 0x020fd80003800000 */
.L_x_342:
[----:B------:R0:W-:Y:S01]  /*1aa0*/  STL [R1+0x74], RZ ;  /* 0x000074ff01007387 */ /* 0x0001e20000100800 */
[----:B------:R-:W-:Y:S01]  /*1ab0*/  UMOV UR7, URZ ;  /* 0x0000003f00077c82 */ /* 0x000fe20008000000 */
[----:B------:R-:W-:Y:S01]  /*1ac0*/  UMOV UR8, URZ ;  /* 0x0000003f00087c82 */ /* 0x000fe20008000000 */
[----:B----4-:R-:W-:Y:S01]  /*1ad0*/  IMAD.MOV.U32 R0, RZ, RZ, RZ ;  /* 0x000000ffff007224 */ /* 0x010fe200078e00ff */
[----:B------:R4:W-:Y:S01]  /*1ae0*/  STL [R1+0x70], RZ ;  /* 0x000070ff01007387 */ /* 0x0009e20000100800 */
[----:B------:R-:W-:Y:S02]  /*1af0*/  CS2R R2, SRZ ;  /* 0x0000000000027805 */ /* 0x000fe4000001ff00 */
[----:B---3--:R-:W-:Y:S02]  /*1b00*/  CS2R R4, SRZ ;  /* 0x0000000000047805 */ /* 0x008fe4000001ff00 */
[----:B--2---:R-:W-:Y:S01]  /*1b10*/  CS2R R6, SRZ ;  /* 0x0000000000067805 */ /* 0x004fe2000001ff00 */
[----:B------:R4:W-:Y:S01]  /*1b20*/  STL [R1+0x6c], RZ ;  /* 0x00006cff01007387 */ /* 0x0009e20000100800 */
[----:B------:R-:W-:-:S02]  /*1b30*/  CS2R R8, SRZ ;  /* 0x0000000000087805 */ /* 0x000fc4000001ff00 */
[----:B0-----:R-:W-:Y:S02]  /*1b40*/  CS2R R10, SRZ ;  /* 0x00000000000a7805 */ /* 0x001fe4000001ff00 */
[----:B------:R-:W-:Y:S01]  /*1b50*/  CS2R R12, SRZ ;  /* 0x00000000000c7805 */ /* 0x000fe2000001ff00 */
[----:B------:R4:W-:Y:S01]  /*1b60*/  STL [R1+0x68], RZ ;  /* 0x000068ff01007387 */ /* 0x0009e20000100800 */
[----:B------:R-:W-:Y:S02]  /*1b70*/  CS2R R14, SRZ ;  /* 0x00000000000e7805 */ /* 0x000fe4000001ff00 */
[----:B-1----:R-:W-:Y:S02]  /*1b80*/  CS2R R16, SRZ ;  /* 0x0000000000107805 */ /* 0x002fe4000001ff00 */
[----:B------:R-:W-:Y:S01]  /*1b90*/  CS2R R18, SRZ ;  /* 0x0000000000127805 */ /* 0x000fe2000001ff00 */
[----:B------:R4:W-:Y:S01]  /*1ba0*/  STL [R1+0x64], RZ ;  /* 0x000064ff01007387 */ /* 0x0009e20000100800 */
[----:B------:R-:W-:-:S02]  /*1bb0*/  CS2R R20, SRZ ;  /* 0x0000000000147805 */ /* 0x000fc4000001ff00 */
[----:B------:R-:W-:Y:S02]  /*1bc0*/  CS2R R22, SRZ ;  /* 0x0000000000167805 */ /* 0x000fe4000001ff00 */
[----:B------:R-:W-:Y:S01]  /*1bd0*/  CS2R R152, SRZ ;  /* 0x0000000000987805 */ /* 0x000fe2000001ff00 */
[----:B------:R4:W-:Y:S01]  /*1be0*/  STL [R1+0x60], RZ ;  /* 0x000060ff01007387 */ /* 0x0009e20000100800 */
[----:B------:R-:W-:Y:S02]  /*1bf0*/  CS2R R154, SRZ ;  /* 0x00000000009a7805 */ /* 0x000fe4000001ff00 */
[----:B------:R-:W-:Y:S02]  /*1c00*/  CS2R R156, SRZ ;  /* 0x00000000009c7805 */ /* 0x000fe4000001ff00 */
        /* <DEDUP_REMOVED lines=46> */
[----:B------:R-:W-:Y:S01]  /*1ef0*/  IMAD.MOV.U32 R226, RZ, RZ, RZ ;  /* 0x000000ffffe27224 */ /* 0x000fe200078e00ff */
[----:B------:R-:W-:Y:S01]  /*1f00*/  CS2R R24, SRZ ;  /* 0x0000000000187805 */ /* 0x000fe2000001ff00 */
[----:B------:R-:W-:Y:S01]  /*1f10*/  IMAD.U32 R227, RZ, RZ, UR4 ;  /* 0x00000004ffe37e24 */ /* 0x000fe2000f8e00ff */
[----:B------:R4:W-:Y:S01]  /*1f20*/  STL [R1+0x2c], RZ ;  /* 0x00002cff01007387 */ /* 0x0009e20000100800 */
[----:B------:R-:W-:Y:S02]  /*1f30*/  CS2R R26, SRZ ;  /* 0x00000000001a7805 */ /* 0x000fe4000001ff00 */
[----:B------:R-:W-:-:S02]  /*1f40*/  CS2R R28, SRZ ;  /* 0x00000000001c7805 */ /* 0x000fc4000001ff00 */
[----:B------:R-:W-:Y:S01]  /*1f50*/  CS2R R30, SRZ ;  /* 0x00000000001e7805 */ /* 0x000fe2000001ff00 */
[----:B------:R4:W-:Y:S01]  /*1f60*/  STL [R1+0x28], RZ ;  /* 0x000028ff01007387 */ /* 0x0009e20000100800 */
[----:B------:R-:W-:Y:S02]  /*1f70*/  CS2R R32, SRZ ;  /* 0x0000000000207805 */ /* 0x000fe4000001ff00 */
[----:B------:R-:W-:Y:S02]  /*1f80*/  CS2R R34, SRZ ;  /* 0x0000000000227805 */ /* 0x000fe4000001ff00 */
[----:B------:R-:W-:Y:S01]  /*1f90*/  CS2R R36, SRZ ;  /* 0x0000000000247805 */ /* 0x000fe2000001ff00 */
        /* <DEDUP_REMOVED lines=36> */
[----:B------:R4:W-:Y:S01]  /*21e0*/  STL [R1], RZ ;  /* 0x000000ff01007387 */ /* 0x0009e20000100800 */
[----:B------:R-:W-:Y:S02]  /*21f0*/  CS2R R92, SRZ ;  /* 0x00000000005c7805 */ /* 0x000fe4000001ff00 */
[----:B------:R-:W-:Y:S02]  /*2200*/  CS2R R94, SRZ ;  /* 0x00000000005e7805 */ /* 0x000fe4000001ff00 */
[----:B------:R-:W-:Y:S02]  /*2210*/  CS2R R96, SRZ ;  /* 0x0000000000607805 */ /* 0x000fe4000001ff00 */
[----:B------:R-:W-:Y:S02]  /*2220*/  CS2R R98, SRZ ;  /* 0x0000000000627805 */ /* 0x000fe4000001ff00 */
[----:B------:R-:W-:-:S02]  /*2230*/  CS2R R100, SRZ ;  /* 0x0000000000647805 */ /* 0x000fc4000001ff00 */
[----:B------:R-:W-:Y:S02]  /*2240*/  CS2R R102, SRZ ;  /* 0x0000000000667805 */ /* 0x000fe4000001ff00 */
        /* <DEDUP_REMOVED lines=23> */
[----:B------:R-:W-:Y:S01]  /*23c0*/  CS2R R150, SRZ ;  /* 0x0000000000967805 */ /* 0x000fe2000001ff00 */
[----:B----4-:R-:W-:Y:S06]  /*23d0*/  @!P1 BRA `(.L_x_21) ;  /* 0x0000001000609947 */ /* 0x010fec0003800000 */
[----:B------:R-:W-:-:S06]  /*23e0*/  UISETP.NE.AND UP0, UPT, UR27, 0x3, UPT ;  /* 0x000000031b00788c */ /* 0x000fcc000bf05270 */
[----:B------:R-:W-:-:S13]  /*23f0*/  PLOP3.LUT P1, PT, PT, PT, UP0, 0x80, 0x0 ;  /* 0x000000000000781c */ /* 0x000fda0003f2f008 */
[----:B------:R-:W-:Y:S05]  /*2400*/  @!P1 BRA `(.L_x_22) ;  /* 0x0000000000049947 */ /* 0x000fea0003800000 */
[----:B------:R-:W-:Y:S01]  /*2410*/  BPT.TRAP 0x1 ;  /* 0x000000040000795c */ /* 0x000fe20000300000 */
.L_x_22:
[----:B------:R-:W-:Y:S01]  /*2420*/  ULEA UR6, UR5, UR12, 0x3 ;  /* 0x0000000c05067291 */ /* 0x000fe2000f8e183f */
[----:B------:R-:W-:-:S05]  /*2430*/  IMAD.U32 R0, RZ, RZ, UR4 ;  /* 0x00000004ff007e24 */ /* 0x000fca000f8e00ff */
[----:B------:R-:W-:-:S04]  /*2440*/  SHF.L.U32 R0, R0, 0x1f, RZ ;  /* 0x0000001f00007819 */ /* 0x000fc800000006ff */
[----:B------:R0:W1:Y:S01]  /*2450*/  SYNCS.PHASECHK.TRANS64.TRYWAIT P0, [UR6], R0 ;  /* 0x00000000ff0075a7 */ /* 0x0000620008000146 */
[----:B------:R-:W-:Y:S05]  /*2460*/  @!P1 BRA `(.L_x_23) ;  /* 0x0000000000049947 */ /* 0x000fea0003800000 */
[----:B------:R-:W-:Y:S01]  /*2470*/  BPT.TRAP 0x1 ;  /* 0x000000040000795c */ /* 0x000fe20000300000 */
.L_x_23:
[----:B-1----:R-:W-:Y:S05]  /*2480*/  @P0 BRA `(.L_x_24) ;  /* 0x0000000000080947 */ /* 0x002fea0003800000 */
[----:B------:R-:W1:Y:S02]  /*2490*/  SYNCS.PHASECHK.TRANS64.TRYWAIT P0, [UR6], R0 ;  /* 0x00000000ff0075a7 */ /* 0x000e640008000146 */
[----:B-1----:R-:W-:Y:S05]  /*24a0*/  @!P0 BRA `(.L_x_25) ;  /* 0x000000e800708947 */ /* 0x002fea0003800000 */
.L_x_24:
[----:B------:R2:W-:Y:S01]  /*24b0*/  STL [R1+0x74], RZ ;  /* 0x000074ff01007387 */ /* 0x0005e20000100800 */
[----:B------:R-:W-:Y:S01]  /*24c0*/  UIADD3 UR7, UR12, 0xb280, URZ ;  /* 0x0000b2800c077890 */ /* 0x000fe2000fffe03f */
[----:B------:R-:W-:Y:S01]  /*24d0*/  WARPGROUP.ARRIVE ;  /* 0x00000000000079c5 */ /* 0x000fe20000000000 */
[----:B------:R-:W-:Y:S01]  /*24e0*/  UIADD3 UR6, UR12, 0x280, URZ ;  /* 0x000002800c067890 */ /* 0x000fe2000fffe03f */
[----:B------:R2:W-:Y:S01]  /*24f0*/  STL [R1+0x70], RZ ;  /* 0x000070ff01007387 */ /* 0x0005e20000100800 */
[----:B------:R-:W-:Y:S01]  /*2500*/  USHF.R.U32.HI UR7, URZ, 0x4, UR7 ;  /* 0x000000043f077899 */ /* 0x000fe20008011607 */
[----:B01----:R-:W-:Y:S01]  /*2510*/  IMAD.MOV.U32 R0, RZ, RZ, RZ ;  /* 0x000000ffff007224 */ /* 0x003fe200078e00ff */
[----:B------:R-:W-:Y:S01]  /*2520*/  USHF.R.U32.HI UR6, URZ, 0x4, UR6 ;  /* 0x000000043f067899 */ /* 0x000fe20008011606 */
[----:B------:R2:W-:Y:S01]  /*2530*/  STL [R1+0x6c], RZ ;  /* 0x00006cff01007387 */ /* 0x0005e20000100800 */
[----:B------:R-:W-:Y:S01]  /*2540*/  ULOP3.LUT UR7, UR7, 0x3fff, URZ, 0xc0, !UPT ;  /* 0x00003fff07077892 */ /* 0x000fe2000f8ec03f */
[----:B------:R-:W-:Y:S01]  /*2550*/  CS2R R2, SRZ ;  /* 0x0000000000027805 */ /* 0x000fe2000001ff00 */
[----:B------:R-:W-:Y:S01]  /*2560*/  ULOP3.LUT UR6, UR6, 0x3fff, URZ, 0xc0, !UPT ;  /* 0x00003fff06067892 */ /* 0x000fe2000f8ec03f */
[----:B------:R2:W-:Y:S01]  /*2570*/  STL [R1+0x68], RZ ;  /* 0x000068ff01007387 */ /* 0x0005e20000100800 */
[----:B------:R-:W-:Y:S01]  /*2580*/  ULOP3.LUT UR7, UR7, 0x10000, URZ, 0xfc, !UPT ;  /* 0x0001000007077892 */ /* 0x000fe2000f8efc3f */
[----:B------:R-:W-:Y:S01]  /*2590*/  CS2R R4, SRZ ;  /* 0x0000000000047805 */ /* 0x000fe2000001ff00 */
[----:B------:R-:W-:Y:S01]  /*25a0*/  ULOP3.LUT UR6, UR6, 0x10000, URZ, 0xfc, !UPT ;  /* 0x0001000006067892 */ /* 0x000fe2000f8efc3f */
[----:B------:R2:W-:Y:S01]  /*25b0*/  STL [R1+0x64], RZ ;  /* 0x000064ff01007387 */ /* 0x0005e20000100800 */
[----:B------:R-:W-:Y:S01]  /*25c0*/  ULEA UR10, UR5, UR7, 0x9 ;  /* 0x00000007050a7291 */ /* 0x000fe2000f8e483f */
[----:B------:R-:W-:Y:S01]  /*25d0*/  CS2R R6, SRZ ;  /* 0x0000000000067805 */ /* 0x000fe2000001ff00 */
[----:B------:R-:W-:Y:S01]  /*25e0*/  ULEA UR8, UR5, UR6, 0x7 ;  /* 0x0000000605087291 */ /* 0x000fe2000f8e383f */
[----:B------:R2:W-:Y:S01]  /*25f0*/  STL [R1+0x60], RZ ;  /* 0x000060ff01007387 */ /* 0x0005e20000100800 */
[----:B------:R-:W-:Y:S01]  /*2600*/  ULDC UR7, c[0x0][0x50c] ;  /* 0x0001430000077ab9 */ /* 0x000fe20000000800 */
[----:B------:R-:W-:Y:S01]  /*2610*/  UMOV UR9, 0xc0000010 ;  /* 0xc000001000097882 */ /* 0x000fe20000000000 */
[----:B------:R-:W-:Y:S01]  /*2620*/  UISETP.NE.AND UP0, UPT, UR7, 0x1, UPT ;  /* 0x000000010700788c */ /* 0x000fe2000bf05270 */
[----:B------:R2:W-:Y:S01]  /*2630*/  STL [R1+0x5c], RZ ;  /* 0x00005cff01007387 */ /* 0x0005e20000100800 */
[----:B------:R-:W-:Y:S01]  /*2640*/  UMOV UR11, 0xc0000010 ;  /* 0xc0000010000b7882 */ /* 0x000fe20000000000 */
[----:B------:R-:W-:Y:S01]  /*2650*/  UMOV UR6, 0x1 ;  /* 0x0000000100067882 */ /* 0x000fe20000000000 */
[----:B------:R-:W-:Y:S01]  /*2660*/  USEL UR7, URZ, 0x1, UP0 ;  /* 0x000000013f077887 */ /* 0x000fe20008000000 */
[----:B------:R2:W-:Y:S01]  /*2670*/  STL [R1+0x58], RZ ;  /* 0x000058ff01007387 */ /* 0x0005e20000100800 */
[----:B------:R-:W-:Y:S01]  /*2680*/  QGMMA.64x256x32.F32.E4M3.E4M3 R24, gdesc[UR8], RZ, !UPT, gsb0 ;  /* 0x03e00000081879f3 */ /* 0x000fe2000c0008ff */
[----:B------:R-:W-:-:S02]  /*2690*/  CS2R R8, SRZ ;  /* 0x0000000000087805 */ /* 0x000fc4000001ff00 */
[----:B------:R-:W-:Y:S01]  /*26a0*/  CS2R R10, SRZ ;  /* 0x00000000000a7805 */ /* 0x000fe2000001ff00 */
[----:B------:R2:W-:Y:S01]  /*26b0*/  STL [R1+0x54], RZ ;  /* 0x000054ff01007387 */ /* 0x0005e20000100800 */
[----:B------:R-:W-:Y:S02]  /*26c0*/  ISETP.NE.AND P0, PT, RZ, UR7, PT ;  /* 0x00000007ff007c0c */ /* 0x000fe4000bf05270 */
        /* <DEDUP_REMOVED lines=56> */
[----:B------:R-:W-:Y:S01]  /*2a50*/  CS2R R224, SRZ ;  /* 0x0000000000e07805 */ /* 0x000fe2000001ff00 */
[----:B------:R-:W-:Y:S01]  /*2a60*/  IMAD.MOV.U32 R226, RZ, RZ, RZ ;  /* 0x000000ffffe27224 */ /* 0x000fe200078e00ff */
[----:B------:R2:W-:Y:S04]  /*2a70*/  STL [R1+0x18], RZ ;  /* 0x000018ff01007387 */ /* 0x0005e80000100800 */
[----:B------:R2:W-:Y:S04]  /*2a80*/  STL [R1+0x14], RZ ;  /* 0x000014ff01007387 */ /* 0x0005e80000100800 */
[----:B------:R2:W-:Y:S04]  /*2a90*/  STL [R1+0x10], RZ ;  /* 0x000010ff01007387 */ /* 0x0005e80000100800 */
[----:B------:R2:W-:Y:S04]  /*2aa0*/  STL [R1+0xc], RZ ;  /* 0x00000cff01007387 */ /* 0x0005e80000100800 */
[----:B------:R2:W-:Y:S04]  /*2ab0*/  STL [R1+0x8], RZ ;  /* 0x000008ff01007387 */ /* 0x0005e80000100800 */
[----:B------:R2:W-:Y:S04]  /*2ac0*/  STL [R1+0x4], RZ ;  /* 0x000004ff01007387 */ /* 0x0005e80000100800 */
[----:B------:R2:W-:Y:S01]  /*2ad0*/  STL [R1], RZ ;  /* 0x000000ff01007387 */ /* 0x0005e20000100800 */
[----:B------:R-:W-:Y:S05]  /*2ae0*/  @!P0 BRA `(.L_x_26) ;  /* 0x0000000800808947 */ /* 0x000fea0003800000 */
[----:B------:R-:W-:Y:S02]  /*2af0*/  WARPGROUP.DEPBAR.LE gsb0, 0x0 ;  /* 0x00008000000079c5 */ /* 0x000fe40000010000 */
[----:B------:R-:W-:-:S01]  /*2b00*/  FADD R227, RZ, R122 ;  /* 0x0000007affe37221 */ /* 0x000fc20000000000 */
[----:B------:R-:W-:Y:S01]  /*2b10*/  FADD R226, RZ, R24 ;  /* 0x00000018ffe27221 */ /* 0x000fe20000000000 */
[----:B------:R-:W-:-:S01]  /*2b20*/  FADD R225, RZ, R25 ;  /* 0x00000019ffe17221 */ /* 0x000fc20000000000 */
[----:B------:R-:W-:Y:S01]  /*2b30*/  FADD R224, RZ, R26 ;  /* 0x0000001affe07221 */ /* 0x000fe20000000000 */
[----:B------:R-:W-:-:S01]  /*2b40*/  FADD R223, RZ, R27 ;  /* 0x0000001bffdf7221 */ /* 0x000fc20000000000 */
[----:B------:R0:W-:Y:S01]  /*2b50*/  STL [R1], R227 ;  /* 0x000000e301007387 */ /* 0x0001e20000100800 */
[----:B------:R-:W-:-:S01]  /*2b60*/  FADD R222, RZ, R28 ;  /* 0x0000001cffde7221 */ /* 0x000fc20000000000 */
[----:B------:R-:W-:Y:S01]  /*2b70*/  FADD R221, RZ, R29 ;  /* 0x0000001dffdd7221 */ /* 0x000fe20000000000 */
[----:B------:R-:W-:-:S01]  /*2b80*/  FADD R220, RZ, R30 ;  /* 0x0000001effdc7221 */ /* 0x000fc20000000000 */
[----:B------:R-:W-:Y:S01]  /*2b90*/  FADD R219, RZ, R31 ;  /* 0x0000001fffdb7221 */ /* 0x000fe20000000000 */
[----:B------:R-:W-:-:S01]  /*2ba0*/  FADD R218, RZ, R32 ;  /* 0x00000020ffda7221 */ /* 0x000fc20000000000 */
[----:B------:R-:W-:Y:S01]  /*2bb0*/  FADD R217, RZ, R33 ;  /* 0x00000021ffd97221 */ /* 0x000fe20000000000 */
[----:B------:R-:W-:-:S01]  /*2bc0*/  FADD R216, RZ, R34 ;  /* 0x00000022ffd87221 */ /* 0x000fc20000000000 */
[----:B------:R-:W-:Y:S01]  /*2bd0*/  FADD R215, RZ, R35 ;  /* 0x00000023ffd77221 */ /* 0x000fe20000000000 */
[----:B------:R-:W-:-:S01]  /*2be0*/  FADD R214, RZ, R36 ;  /* 0x00000024ffd67221 */ /* 0x000fc20000000000 */
[----:B0-----:R-:W-:Y:S01]  /*2bf0*/  FADD R227, RZ, R123 ;  /* 0x0000007bffe37221 */ /* 0x001fe20000000000 */
[----:B------:R-:W-:-:S01]  /*2c00*/  FADD R213, RZ, R37 ;  /* 0x00000025ffd57221 */ /* 0x000fc20000000000 */
[----:B------:R-:W-:Y:S01]  /*2c10*/  FADD R212, RZ, R38 ;  /* 0x00000026ffd47221 */ /* 0x000fe20000000000 */
[----:B------:R-:W-:-:S01]  /*2c20*/  FADD R211, RZ, R39 ;  /* 0x00000027ffd37221 */ /* 0x000fc20000000000 */
[----:B------:R-:W-:Y:S01]  /*2c30*/  FADD R210, RZ, R40 ;  /* 0x00000028ffd27221 */ /* 0x000fe20000000000 */
[----:B------:R0:W-:Y:S01]  /*2c40*/  STL [R1+0x4], R227 ;  /* 0x000004e301007387 */ /* 0x0001e20000100800 */
        /* <DEDUP_REMOVED lines=93> */
[----:B------:R-:W-:Y:S01]  /*3220*/  UMOV UR6, URZ ;  /* 0x0000003f00067c82 */ /* 0x000fe20008000000 */
[----:B0-----:R-:W-:-:S05]  /*3230*/  FADD R227, RZ, R130 ;  /* 0x00000082ffe37221 */ /* 0x001fca0000000000 */
[----:B------:R0:W-:Y:S02]  /*3240*/  STL [R1+0x20], R227 ;  /* 0x000020e301007387 */ /* 0x0001e40000100800 */
        /* <DEDUP_REMOVED lines=42> */
.L_x_26:
[----:B------:R-:W-:-:S04]  /*34f0*/  UIADD3 UR19, UR5, 0x1, URZ ;  /* 0x0000000105137890 */ /* 0x000fc8000fffe03f */
[----:B------:R-:W-:-:S04]  /*3500*/  UISETP.NE.AND UP0, UPT, UR19, 0x16, UPT ;  /* 0x000000161300788c */ /* 0x000fc8000bf05270 */
[----:B------:R-:W-:Y:S02]  /*3510*/  USEL UR8, URZ, 0x1, UP0 ;  /* 0x000000013f087887 */ /* 0x000fe40008000000 */
[----:B------:R-:W-:Y:S02]  /*3520*/  USEL UR19, UR19, URZ, UP0 ;  /* 0x0000003f13137287 */ /* 0x000fe40008000000 */
[----:B------:R-:W-:-:S06]  /*3530*/  ULOP3.LUT UR8, UR4, UR8, URZ, 0x3c, !UPT ;  /* 0x0000000804087292 */ /* 0x000fcc000f8e3c3f */
[----:B0-----:R-:W-:Y:S01]  /*3540*/  IMAD.U32 R227, RZ, RZ, UR8 ;  /* 0x00000008ffe37e24 */ /* 0x001fe2000f8e00ff */
[----:B------:R-:W-:-:S06]  /*3550*/  UMOV UR8, 0x1 ;  /* 0x0000000100087882 */ /* 0x000fcc0000000000 */
.L_x_21:
[----:B------:R-:W-:-:S06]  /*3560*/  UISETP.GE.AND UP0, UPT, UR16, 0x1, UPT ;  /* 0x000000011000788c */ /* 0x000fcc000bf06270 */
[----:B------:R-:W-:-:S13]  /*3570*/  PLOP3.LUT P0, PT, PT, PT, UP0, 0x80, 0x0 ;  /* 0x000000000000781c */ /* 0x000fda0003f0f008 */
[----:B------:R-:W-:Y:S05]  /*3580*/  @!P0 BRA `(.L_x_27) ;  /* 0x0000001000908947 */ /* 0x000fea0003800000 */
[----:B------:R-:W-:Y:S01]  /*3590*/  IMAD.U32 R228, RZ, RZ, UR16 ;  /* 0x00000010ffe47e24 */ /* 0x000fe2000f8e00ff */
[----:B------:R-:W-:Y:S01]  /*35a0*/  UMOV UR24, UR5 ;  /* 0x0000000500187c82 */ /* 0x000fe20008000000 */
[----:B------:R-:W-:-:S05]  /*35b0*/  ULDC UR32, c[0x0][0x50c] ;  /* 0x0001430000207ab9 */ /* 0x000fca0000000800 */
.L_x_35:
[----:B------:R-:W-:-:S06]  /*35c0*/  UISETP.NE.AND UP0, UPT, UR27, 0x3, UPT ;  /* 0x000000031b00788c */ /* 0x000fcc000bf05270 */
[----:B------:R-:W-:-:S13]  /*35d0*/  PLOP3.LUT P1, PT, PT, PT, UP0, 0x80, 0x0 ;  /* 0x000000000000781c */ /* 0x000fda0003f2f008 */
[----:B-1---5:R-:W-:Y:S05]  /*35e0*/  @!P1 BRA `(.L_x_28) ;  /* 0x0000000000049947 */ /* 0x022fea0003800000 */
[----:B------:R-:W-:Y:S01]  /*35f0*/  BPT.TRAP 0x1 ;  /* 0x000000040000795c */ /* 0x000fe20000300000 */
.L_x_28:
[----:B------:R-:W-:Y:S01]  /*3600*/  ULEA UR9, UR19, UR12, 0x3 ;  /* 0x0000000c13097291 */ /* 0x000fe2000f8e183f */
[----:B------:R-:W-:-:S08]  /*3610*/  SHF.L.U32 R229, R227, 0x1f, RZ ;  /* 0x0000001fe3e57819 */ /* 0x000fd000000006ff */
[----:B------:R0:W1:Y:S01]  /*3620*/  SYNCS.PHASECHK.TRANS64.TRYWAIT P0, [UR9], R229 ;  /* 0x000000e5ff0075a7 */ /* 0x0000620008000149 */
[----:B------:R-:W-:Y:S05]  /*3630*/  @!P1 BRA `(.L_x_29) ;  /* 0x0000000000049947 */ /* 0x000fea0003800000 */
[----:B------:R-:W-:Y:S01]  /*3640*/  BPT.TRAP 0x1 ;  /* 0x000000040000795c */ /* 0x000fe20000300000 */
.L_x_29:
[----:B-1----:R-:W-:Y:S05]  /*3650*/  @P0 BRA `(.L_x_30) ;  /* 0x0000000000080947 */ /* 0x002fea0003800000 */
[----:B------:R-:W1:Y:S02]  /*3660*/  SYNCS.PHASECHK.TRANS64.TRYWAIT P0, [UR9], R229 ;  /* 0x000000e5ff0075a7 */ /* 0x000e640008000149 */
[----:B-1----:R-:W-:Y:S05]  /*3670*/  @!P0 BRA `(.L_x_31) ;  /* 0x000000d800148947 */ /* 0x002fea0003800000 */
.L_x_30:
[----:B------:R-:W-:Y:S01]  /*3680*/  UIADD3 UR9, UR12, 0x280, URZ ;  /* 0x000002800c097890 */ /* 0x000fe2000fffe03f */
[----:B------:R-:W-:Y:S01]  /*3690*/  WARPGROUP.ARRIVE ;  /* 0x00000000000079c5 */ /* 0x000fe20000000000 */
[----:B------:R-:W-:Y:S02]  /*36a0*/  UIADD3 UR10, UR12, 0xb280, URZ ;  /* 0x0000b2800c0a7890 */ /* 0x000fe4000fffe03f */
[----:B------:R-:W-:Y:S02]  /*36b0*/  UISETP.NE.AND UP0, UPT, UR7, URZ, UPT ;  /* 0x0000003f0700728c */ /* 0x000fe4000bf05270 */
[----:B------:R-:W-:Y:S02]  /*36c0*/  USHF.R.U32.HI UR9, URZ, 0x4, UR9 ;  /* 0x000000043f097899 */ /* 0x000fe40008011609 */
[----:B------:R-:W-:Y:S02]  /*36d0*/  USHF.R.U32.HI UR10, URZ, 0x4, UR10 ;  /* 0x000000043f0a7899 */ /* 0x000fe4000801160a */
[----:B------:R-:W-:-:S02]  /*36e0*/  USEL UR8, UR8, URZ, !UP0 ;  /* 0x0000003f08087287 */ /* 0x000fc4000c000000 */
[----:B------:R-:W-:Y:S02]  /*36f0*/  ULOP3.LUT UR9, UR9, 0x3fff, URZ, 0xc0, !UPT ;  /* 0x00003fff09097892 */ /* 0x000fe4000f8ec03f */
[----:B------:R-:W-:Y:S02]  /*3700*/  ULOP3.LUT UR10, UR10, 0x3fff, URZ, 0xc0, !UPT ;  /* 0x00003fff0a0a7892 */ /* 0x000fe4000f8ec03f */
[----:B------:R-:W-:Y:S02]  /*3710*/  UISETP.NE.U32.AND UP0, UPT, UR8, URZ, UPT ;  /* 0x0000003f0800728c */ /* 0x000fe4000bf05070 */
[----:B------:R-:W-:Y:S02]  /*3720*/  ULOP3.LUT UR8, UR9, 0x10000, URZ, 0xfc, !UPT ;  /* 0x0001000009087892 */ /* 0x000fe4000f8efc3f */
[----:B------:R-:W-:Y:S02]  /*3730*/  ULOP3.LUT UR10, UR10, 0x10000, URZ, 0xfc, !UPT ;  /* 0x000100000a0a7892 */ /* 0x000fe4000f8efc3f */
[----:B------:R-:W-:-:S02]  /*3740*/  ULEA UR8, UR19, UR8, 0x7 ;  /* 0x0000000813087291 */ /* 0x000fc4000f8e383f */
[----:B------:R-:W-:Y:S01]  /*3750*/  ULEA UR10, UR19, UR10, 0x9 ;  /* 0x0000000a130a7291 */ /* 0x000fe2000f8e483f */
[----:B------:R-:W-:Y:S01]  /*3760*/  UMOV UR9, 0xc0000010 ;  /* 0xc000001000097882 */ /* 0x000fe20000000000 */
[----:B------:R-:W-:Y:S01]  /*3770*/  UMOV UR11, 0xc0000010 ;  /* 0xc0000010000b7882 */ /* 0x000fe20000000000 */
[----:B------:R-:W-:-:S06]  /*3780*/  UIADD3 UR6, UR6, 0x1, URZ ;  /* 0x0000000106067890 */ /* 0x000fcc000fffe03f */
[----:B------:R-:W-:Y:S01]  /*3790*/  QGMMA.64x256x32.F32.E4M3.E4M3 R24, gdesc[UR8], R24, UP0, gsb0 ;  /* 0x03e00000081879f3 */ /* 0x000fe2000b800818 */
[----:B------:R-:W-:-:S04]  /*37a0*/  UISETP.NE.AND UP0, UPT, UR6, UR32, UPT ;  /* 0x000000200600728c */ /* 0x000fc8000bf05270 */
[----:B------:R-:W-:-:S06]  /*37b0*/  USEL UR7, URZ, 0x1, UP0 ;  /* 0x000000013f077887 */ /* 0x000fcc0008000000 */
[----:B------:R-:W-:Y:S01]  /*37c0*/  ISETP.NE.AND P0, PT, RZ, UR7, PT ;  /* 0x00000007ff007c0c */ /* 0x000fe2000bf05270 */
[----:B------:R-:W-:-:S12]  /*37d0*/  WARPGROUP.DEPBAR.LE gsb0, 0x1 ;  /* 0x00008000000079c5 */ /* 0x000fd80000010100 */
[----:B------:R-:W-:Y:S05]  /*37e0*/  @!P0 BRA `(.L_x_32) ;  /* 0x0000000c00808947 */ /* 0x000fea0003800000 */
[----:B------:R-:W-:Y:S02]  /*37f0*/  WARPGROUP.DEPBAR.LE gsb0, 0x0 ;  /* 0x00008000000079c5 */ /* 0x000fe40000010000 */
[----:B------:R-:W-:-:S01]  /*3800*/  FADD R226, R24, R226 ;  /* 0x000000e218e27221 */ /* 0x000fc20000000000 */
[----:B------:R-:W-:Y:S01]  /*3810*/  FADD R225, R25, R225 ;  /* 0x000000e119e17221 */ /* 0x000fe20000000000 */
[----:B------:R1:W-:Y:S01]  /*3820*/  STL [R1+0xa4], R227 ;  /* 0x0000a4e301007387 */ /* 0x0003e20000100800 */
[----:B------:R-:W-:-:S01]  /*3830*/  FADD R224, R26, R224 ;  /* 0x000000e01ae07221 */ /* 0x000fc20000000000 */
[----:B------:R-:W-:Y:S01]  /*3840*/  FADD R223, R27, R223 ;  /* 0x000000df1bdf7221 */ /* 0x000fe20000000000 */
[----:B------:R-:W-:-:S01]  /*3850*/  FADD R222, R28, R222 ;  /* 0x000000de1cde7221 */ /* 0x000fc20000000000 */
[----:B------:R-:W-:Y:S01]  /*3860*/  FADD R221, R29, R221 ;  /* 0x000000dd1ddd7221 */ /* 0x000fe20000000000 */
[----:B-1----:R-:W3:Y:S04]  /*3870*/  LDL.LU R227, [R1+0x30] ;  /* 0x0000300001e37983 */ /* 0x002ee80000300800 */
[----:B------:R1:W-:Y:S01]  /*3880*/  STL [R1+0xa8], R226 ;  /* 0x0000a8e201007387 */ /* 0x0003e20000100800 */
[----:B------:R-:W-:-:S01]  /*3890*/  FADD R220, R30, R220 ;  /* 0x000000dc1edc7221 */ /* 0x000fc20000000000 */
[----:B------:R-:W-:-:S02]  /*38a0*/  FADD R219, R31, R219 ;  /* 0x000000db1fdb7221 */ /* 0x000fc40000000000 */
[----:B-1----:R-:W4:Y:S04]  /*38b0*/  LDL.LU R226, [R1+0x2c] ;  /* 0x00002c0001e27983 */ /* 0x002f280000300800 */
[----:B------:R1:W-:Y:S01]  /*38c0*/  STL [R1+0xac], R225 ;  /* 0x0000ace101007387 */ /* 0x0003e20000100800 */
[----:B------:R-:W-:-:S03]  /*38d0*/  FADD R218, R32, R218 ;  /* 0x000000da20da7221 */ /* 0x000fc60000000000 */
[----:B-1----:R-:W2:Y:S04]  /*38e0*/  LDL.LU R225, [R1+0x28] ;  /* 0x0000280001e17983 */ /* 0x002ea80000300800 */
        /* <DEDUP_REMOVED lines=9> */
[----:B------:R1:W-:Y:S04]  /*3980*/  STL [R1+0xbc], R221 ;  /* 0x0000bcdd01007387 */ /* 0x0003e80000100800 */
        /* <DEDUP_REMOVED lines=12> */
[----:B-1----:R-:W2:Y:S01]  /*3a50*/  LDL.LU R215, [R1] ;  /* 0x0000000001d77983 */ /* 0x002ea20000300800 */
[----:B------:R-:W-:-:S01]  /*3a60*/  FADD R214, R36, R214 ;  /* 0x000000d624d67221 */ /* 0x000fc20000000000 */
[----:B------:R-:W-:Y:S01]  /*3a70*/  FADD R213, R37, R213 ;  /* 0x000000d525d57221 */ /* 0x000fe20000000000 */
[----:B------:R-:W-:-:S01]  /*3a80*/  FADD R212, R38, R212 ;  /* 0x000000d426d47221 */ /* 0x000fc20000000000 */
[----:B------:R-:W-:Y:S01]  /*3a90*/  FADD R211, R39, R211 ;  /* 0x000000d327d37221 */ /* 0x000fe20000000000 */
[----:B------:R-:W-:-:S01]  /*3aa0*/  FADD R210, R40, R210 ;  /* 0x000000d228d27221 */ /* 0x000fc20000000000 */
[----:B------:R-:W-:Y:S01]  /*3ab0*/  STL [R1+0xd8], R214 ;  /* 0x0000d8d601007387 */ /* 0x000fe20000100800 */
        /* <DEDUP_REMOVED lines=11> */
[----:B------:R1:W-:Y:S01]  /*3b70*/  STL [R1+0xe4], R211 ;  /* 0x0000e4d301007387 */ /* 0x0003e20000100800 */
[----:B------:R-:W-:-:S01]  /*3b80*/  FADD R200, R50, R200 ;  /* 0x000000c832c87221 */ /* 0x000fc20000000000 */
[----:B------:R-:W-:Y:S01]  /*3b90*/  FADD R199, R51, R199 ;  /* 0x000000c733c77221 */ /* 0x000fe20000000000 */
        /* <DEDUP_REMOVED lines=69> */
[----:B-----5:R-:W-:Y:S01]  /*3ff0*/  FADD R0, R121, R0 ;  /* 0x0000000079007221 */ /* 0x020fe20000000000 */
[----:B---3--:R-:W-:-:S01]  /*4000*/  FADD R227, R134, R227 ;  /* 0x000000e386e37221 */ /* 0x008fc20000000000 */
[----:B----4-:R-:W-:Y:S01]  /*4010*/  FADD R226, R133, R226 ;  /* 0x000000e285e27221 */ /* 0x010fe20000000000 */
[----:B--2---:R-:W-:-:S01]  /*4020*/  FADD R225, R132, R225 ;  /* 0x000000e184e17221 */ /* 0x004fc20000000000 */
        /* <DEDUP_REMOVED lines=9> */
[----:B------:R-:W-:-:S05]  /*40c0*/  FADD R215, R122, R215 ;  /* 0x000000d77ad77221 */ /* 0x000fca0000000000 */
[----:B------:R2:W-:Y:S04]  /*40d0*/  STL [R1], R215 ;  /* 0x000000d701007387 */ /* 0x0005e80000100800 */
[----:B------:R3:W-:Y:S04]  /*40e0*/  STL [R1+0x4], R216 ;  /* 0x000004d801007387 */ /* 0x0007e80000100800 */
        /* <DEDUP_REMOVED lines=8> */
[----:B-1----:R-:W4:Y:S04]  /*4170*/  LDL.LU R211, [R1+0x34] ;  /* 0x0000340001d37983 */ /* 0x002f280000300800 */
[----:B------:R1:W-:Y:S04]  /*4180*/  STL [R1+0x28], R225 ;  /* 0x000028e101007387 */ /* 0x0003e80000100800 */
[----:B------:R-:W4:Y:S04]  /*4190*/  LDL.LU R212, [R1+0x38] ;  /* 0x0000380001d47983 */ /* 0x000f280000300800 */
[----:B------:R1:W-:Y:S04]  /*41a0*/  STL [R1+0x2c], R226 ;  /* 0x00002ce201007387 */ /* 0x0003e80000100800 */
[----:B------:R-:W4:Y:S04]  /*41b0*/  LDL.LU R213, [R1+0x3c] ;  /* 0x00003c0001d57983 */ /* 0x000f280000300800 */
[----:B------:R1:W-:Y:S04]  /*41c0*/  STL [R1+0x30], R227 ;  /* 0x000030e301007387 */ /* 0x0003e80000100800 */
[----:B------:R-:W4:Y:S04]  /*41d0*/  LDL.LU R214, [R1+0x40] ;  /* 0x0000400001d67983 */ /* 0x000f280000300800 */
[----:B--2---:R-:W2:Y:S04]  /*41e0*/  LDL.LU R215, [R1+0x44] ;  /* 0x0000440001d77983 */ /* 0x004ea80000300800 */
[----:B---3--:R-:W3:Y:S04]  /*41f0*/  LDL.LU R216, [R1+0x48] ;  /* 0x0000480001d87983 */ /* 0x008ee80000300800 */
[----:B----4-:R-:W4:Y:S04]  /*4200*/  LDL.LU R217, [R1+0x4c] ;  /* 0x00004c0001d97983 */ /* 0x010f280000300800 */
[----:B0-----:R-:W4:Y:S04]  /*4210*/  LDL.LU R218, [R1+0x50] ;  /* 0x0000500001da7983 */ /* 0x001f280000300800 */
[----:B------:R-:W4:Y:S04]  /*4220*/  LDL.LU R219, [R1+0x54] ;  /* 0x0000540001db7983 */ /* 0x000f280000300800 */
[----:B------:R-:W4:Y:S04]  /*4230*/  LDL.LU R220, [R1+0x58] ;  /* 0x0000580001dc7983 */ /* 0x000f280000300800 */
[----:B------:R-:W4:Y:S04]  /*4240*/  LDL.LU R221, [R1+0x5c] ;  /* 0x00005c0001dd7983 */ /* 0x000f280000300800 */
[----:B------:R-:W4:Y:S04]  /*4250*/  LDL.LU R222, [R1+0x60] ;  /* 0x0000600001de7983 */ /* 0x000f280000300800 */
[----:B------:R-:W4:Y:S04]  /*4260*/  LDL.LU R223, [R1+0x64] ;  /* 0x0000640001df7983 */ /* 0x000f280000300800 */
[----:B------:R-:W4:Y:S04]  /*4270*/  LDL.LU R224, [R1+0x68] ;  /* 0x0000680001e07983 */ /* 0x000f280000300800 */
[----:B-1----:R-:W4:Y:S04]  /*4280*/  LDL.LU R225, [R1+0x6c] ;  /* 0x00006c0001e17983 */ /* 0x002f280000300800 */
[----:B------:R-:W4:Y:S04]  /*4290*/  LDL.LU R226, [R1+0x70] ;  /* 0x0000700001e27983 */ /* 0x000f280000300800 */
[----:B------:R-:W4:Y:S01]  /*42a0*/  LDL.LU R227, [R1+0x74] ;  /* 0x0000740001e37983 */ /* 0x000f220000300800 */
[----:B------:R-:W-:-:S05]  /*42b0*/  FADD R211, R135, R211 ;  /* 0x000000d387d37221 */ /* 0x000fca0000000000 */
[----:B------:R0:W-:Y:S01]  /*42c0*/  STL [R1+0x34], R211 ;  /* 0x000034d301007387 */ /* 0x0001e20000100800 */
[----:B------:R-:W-:-:S03]  /*42d0*/  FADD R212, R136, R212 ;  /* 0x000000d488d47221 */ /* 0x000fc60000000000 */
[----:B0-----:R1:W5:Y:S01]  /*42e0*/  LDL.LU R211, [R1+0xe4] ;  /* 0x0000e40001d37983 */ /* 0x0013620000300800 */
[----:B------:R-:W-:-:S03]  /*42f0*/  FADD R213, R137, R213 ;  /* 0x000000d589d57221 */ /* 0x000fc60000000000 */
[----:B------:R0:W-:Y:S01]  /*4300*/  STL [R1+0x38], R212 ;  /* 0x000038d401007387 */ /* 0x0001e20000100800 */
[----:B------:R-:W-:-:S01]  /*4310*/  FADD R214, R138, R214 ;  /* 0x000000d68ad67221 */ /* 0x000fc20000000000 */
[----:B--2---:R-:W-:Y:S02]  /*4320*/  FADD R215, R139, R215 ;  /* 0x000000d78bd77221 */ /* 0x004fe40000000000 */
[----:B0-----:R1:W5:Y:S01]  /*4330*/  LDL.LU R212, [R1+0xe0] ;  /* 0x0000e00001d47983 */ /* 0x0013620000300800 */
[----:B---3--:R-:W-:-:S03]  /*4340*/  FADD R216, R140, R216 ;  /* 0x000000d88cd87221 */ /* 0x008fc60000000000 */
[----:B------:R0:W-:Y:S01]  /*4350*/  STL [R1+0x3c], R213 ;  /* 0x00003cd501007387 */ /* 0x0001e20000100800 */
[----:B----4-:R-:W-:-:S03]  /*4360*/  FADD R217, R141, R217 ;  /* 0x000000d98dd97221 */ /* 0x010fc60000000000 */
[----:B0-----:R1:W5:Y:S01]  /*4370*/  LDL.LU R213, [R1+0xdc] ;  /* 0x0000dc0001d57983 */ /* 0x0013620000300800 */
[----:B------:R-:W-:-:S03]  /*4380*/  FADD R218, R142, R218 ;  /* 0x000000da8eda7221 */ /* 0x000fc60000000000 */
[----:B------:R0:W-:Y:S01]  /*4390*/  STL [R1+0x40], R214 ;  /* 0x000040d601007387 */ /* 0x0001e20000100800 */
[----:B------:R-:W-:-:S01]  /*43a0*/  FADD R219, R143, R219 ;  /* 0x000000db8fdb7221 */ /* 0x000fc20000000000 */
[----:B------:R-:W-:Y:S02]  /*43b0*/  FADD R220, R144, R220 ;  /* 0x000000dc90dc7221 */ /* 0x000fe40000000000 */
[----:B0-----:R1:W5:Y:S04]  /*43c0*/  LDL.LU R214, [R1+0xd8] ;  /* 0x0000d80001d67983 */ /* 0x0013680000300800 */
[----:B------:R0:W-:Y:S01]  /*43d0*/  STL [R1+0x44], R215 ;  /* 0x000044d701007387 */ /* 0x0001e20000100800 */
[----:B------:R-:W-:-:S01]  /*43e0*/  FADD R221, R145, R221 ;  /* 0x000000dd91dd7221 */ /* 0x000fc20000000000 */
[----:B------:R-:W-:-:S02]  /*43f0*/  FADD R222, R146, R222 ;  /* 0x000000de92de7221 */ /* 0x000fc40000000000 */
[----:B0-----:R1:W5:Y:S04]  /*4400*/  LDL.LU R215, [R1+0xd4] ;  /* 0x0000d40001d77983 */ /* 0x0013680000300800 */
[----:B------:R0:W-:Y:S01]  /*4410*/  STL [R1+0x48], R216 ;  /* 0x000048d801007387 */ /* 0x0001e20000100800 */
[----:B------:R-:W-:-:S03]  /*4420*/  FADD R223, R147, R223 ;  /* 0x000000df93df7221 */ /* 0x000fc60000000000 */
        /* <DEDUP_REMOVED lines=13> */
[----:B------:R0:W-:Y:S04]  /*4500*/  STL [R1+0x5c], R221 ;  /* 0x00005cdd01007387 */ /* 0x0001e80000100800 */
        /* <DEDUP_REMOVED lines=12> */
[----:B0-----:R1:W5:Y:S01]  /*45d0*/  LDL.LU R227, [R1+0xa4] ;  /* 0x0000a40001e37983 */ /* 0x0013620000300800 */
[----:B------:R-:W-:-:S05]  /*45e0*/  UMOV UR6, URZ ;  /* 0x0000003f00067c82 */ /* 0x000fca0008000000 */
.L_x_32:
[----:B------:R-:W-:Y:S05]  /*45f0*/  @!P1 BRA `(.L_x_33) ;  /* 0x0000000000049947 */ /* 0x000fea0003800000 */
[----:B------:R-:W-:Y:S01]  /*4600*/  BPT.TRAP 0x1 ;  /* 0x000000040000795c */ /* 0x000fe20000300000 */
.L_x_33:
[----:B------:R3:W-:Y:S04]  /*4610*/  STL [R1+0xa8], R2 ;  /* 0x0000a80201007387 */ /* 0x0007e80000100800 */
[----:B---3--:R-:W3:Y:S04]  /*4620*/  LDL R2, [R1+0x78] ;  /* 0x0000780001027983 */ /* 0x008ee80000100800 */
[----:B-----5:R4:W-:Y:S04]  /*4630*/  STL [R1+0xa4], R0 ;  /* 0x0000a40001007387 */ /* 0x0209e80000100800 */
[----:B----4-:R-:W4:Y:S01]  /*4640*/  LDL R0, [R1+0x80] ;  /* 0x0000800001007983 */ /* 0x010f220000100800 */
[----:B0-----:R-:W-:Y:S01]  /*4650*/  IMAD.U32 R229, RZ, RZ, UR24 ;  /* 0x00000018ffe57e24 */ /* 0x001fe2000f8e00ff */
[----:B---3--:R-:W-:-:S02]  /*4660*/  ISETP.NE.AND P0, PT, R2, RZ, PT ;  /* 0x000000ff0200720c */ /* 0x008fc40003f05270 */
[----:B------:R0:W5:Y:S11]  /*4670*/  LDL.LU R2, [R1+0xa8] ;  /* 0x0000a80001027983 */ /* 0x0001760000300800 */
[----:B------:R-:W-:-:S05]  /*4680*/  @P0 LEA R229, R229, UR12, 0x3 ;  /* 0x0000000ce5e50c11 */ /* 0x000fca000f8e18ff */
[----:B------:R-:W-:-:S05]  /*4690*/  @P0 VIADD R229, R229, 0xb0 ;  /* 0x000000b0e5e50836 */ /* 0x000fca0000000000 */
[----:B----4-:R-:W-:Y:S02]  /*46a0*/  @P0 PRMT R229, R0, 0x654, R229 ;  /* 0x0000065400e50816 */ /* 0x010fe400000000e5 */
[----:B------:R0:W5:Y:S01]  /*46b0*/  LDL.LU R0, [R1+0xa4] ;  /* 0x0000a40001007983 */ /* 0x0001620000300800 */
[----:B------:R-:W-:Y:S01]  /*46c0*/  UISETP.GT.U32.AND UP0, UPT, UR13, 0x1, UPT ;  /* 0x000000010d00788c */ /* 0x000fe2000bf04070 */
[----:B------:R0:W-:Y:S05]  /*46d0*/  @P0 SYNCS.ARRIVE.TRANS64.RED.A1T0 RZ, [R229+URZ], RZ ;  /* 0x000000ffe5ff09a7 */ /* 0x0001ea000810043f */
[----:B------:R-:W-:-:S13]  /*46e0*/  PLOP3.LUT P0, PT, PT, PT, UP0, 0x80, 0x0 ;  /* 0x000000000000781c */ /* 0x000fda0003f0f008 */
[----:B0-----:R-:W-:Y:S05]  /*46f0*/  @P0 BRA `(.L_x_34) ;  /* 0x0000000000040947 */ /* 0x001fea0003800000 */
[----:B------:R-:W-:Y:S01]  /*4700*/  BPT.TRAP 0x1 ;  /* 0x000000040000795c */ /* 0x000fe20000300000 */
.L_x_34:
[----:B------:R-:W-:Y:S01]  /*4710*/  UIADD3 UR19, UR19, 0x1, URZ ;  /* 0x0000000113137890 */ /* 0x000fe2000fffe03f */
[C---:B------:R-:W-:Y:S01]  /*4720*/  ISETP.GT.AND P0, PT, R228.reuse, 0x1, PT ;  /* 0x00000001e400780c */ /* 0x040fe20003f04270 */
[----:B------:R-:W-:Y:S01]  /*4730*/  UIADD3 UR24, UR24, 0x1, URZ ;  /* 0x0000000118187890 */ /* 0x000fe2000fffe03f */
[----:B------:R-:W-:Y:S01]  /*4740*/  VIADD R228, R228, 0xffffffff ;  /* 0xffffffffe4e47836 */ /* 0x000fe20000000000 */
[----:B------:R-:W-:Y:S02]  /*4750*/  UISETP.NE.AND UP0, UPT, UR19, 0x16, UPT ;  /* 0x000000161300788c */ /* 0x000fe4000bf05270 */
[----:B------:R-:W-:Y:S02]  /*4760*/  UISETP.NE.AND UP1, UPT, UR24, 0x16, UPT ;  /* 0x000000161800788c */ /* 0x000fe4000bf25270 */
[----:B------:R-:W-:Y:S02]  /*4770*/  USEL UR8, URZ, 0x1, UP0 ;  /* 0x000000013f087887 */ /* 0x000fe40008000000 */
[----:B------:R-:W-:-:S02]  /*4780*/  USEL UR19, UR19, URZ, UP0 ;  /* 0x0000003f13137287 */ /* 0x000fc40008000000 */
[----:B------:R-:W-:Y:S02]  /*4790*/  USEL UR24, UR24, URZ, UP1 ;  /* 0x0000003f18187287 */ /* 0x000fe40008800000 */
[----:B------:R-:W-:Y:S01]  /*47a0*/  LOP3.LUT R227, R227, UR8, RZ, 0x3c, !PT ;  /* 0x00000008e3e37c12 */ /* 0x000fe2000f8e3cff */
[----:B------:R-:W-:Y:S01]  /*47b0*/  UMOV UR8, 0x1 ;  /* 0x0000000100087882 */ /* 0x000fe20000000000 */
[----:B------:R-:W-:Y:S08]  /*47c0*/  @P0 BRA `(.L_x_35) ;  /* 0xffffffec007c0947 */ /* 0x000ff0000383ffff */
.L_x_27:
[----:B------:R-:W-:-:S04]  /*47d0*/  UISETP.NE.AND UP0, UPT, UR6, URZ, UPT ;  /* 0x0000003f0600728c */ /* 0x000fc8000bf05270 */
[----:B------:R-:W-:-:S06]  /*47e0*/  USEL UR6, URZ, 0x1, !UP0 ;  /* 0x000000013f067887 */ /* 0x000fcc000c000000 */
[----:B------:R-:W-:-:S13]  /*47f0*/  ISETP.NE.AND P0, PT, RZ, UR6, PT ;  /* 0x00000006ff007c0c */ /* 0x000fda000bf05270 */
[----:B------:R-:W-:Y:S05]  /*4800*/  @!P0 BRA `(.L_x_36) ;  /* 0x0000000c00dc8947 */ /* 0x000fea0003800000 */
[----:B------:R-:W3:Y:S04]  /*4810*/  LDL.LU R227, [R1+0x74] ;  /* 0x0000740001e37983 */ /* 0x000ee80000300800 */
[----:B---3--:R0:W-:Y:S04]  /*4820*/  STL [R1+0xa4], R227 ;  /* 0x0000a4e301007387 */ /* 0x0081e80000100800 */
[----:B0-----:R-:W3:Y:S04]  /*4830*/  LDL.LU R227, [R1+0x70] ;  /* 0x0000700001e37983 */ /* 0x001ee80000300800 */
        /* <DEDUP_REMOVED lines=55> */
[----:B0-----:R-:W3:Y:S01]  /*4bb0*/  LDL.LU R227, [R1] ;  /* 0x0000000001e37983 */ /* 0x001ee20000300800 */
[----:B------:R-:W-:-:S02]  /*4bc0*/  WARPGROUP.DEPBAR.LE gsb0, 0x0 ;  /* 0x00008000000079c5 */ /* 0x000fc40000010000 */
[----:B------:R-:W-:Y:S01]  /*4bd0*/  FADD R226, R24, R226 ;  /* 0x000000e218e27221 */ /* 0x000fe20000000000 */
        /* <DEDUP_REMOVED lines=95> */
[----:B-----5:R-:W-:Y:S01]  /*51d0*/  FADD R2, R120, R2 ;  /* 0x0000000278027221 */ /* 0x020fe20000000000 */
[----:B------:R-:W-:Y:S01]  /*51e0*/  FADD R0, R121, R0 ;  /* 0x0000000079007221 */ /* 0x000fe20000000000 */
[----:B---3--:R-:W-:-:S05]  /*51f0*/  FADD R227, R122, R227 ;  /* 0x000000e37ae37221 */ /* 0x008fca0000000000 */
[----:B------:R0:W-:Y:S04]  /*5200*/  STL [R1], R227 ;  /* 0x000000e301007387 */ /* 0x0001e80000100800 */
[----:B0-----:R-:W3:Y:S02]  /*5210*/  LDL.LU R227, [R1+0x114] ;  /* 0x0001140001e37983 */ /* 0x001ee40000300800 */
[----:B---3--:R-:W-:-:S05]  /*5220*/  FADD R227, R123, R227 ;  /* 0x000000e37be37221 */ /* 0x008fca0000000000 */
[----:B------:R0:W-:Y:S04]  /*5230*/  STL [R1+0x4], R227 ;  /* 0x000004e301007387 */ /* 0x0001e80000100800 */
        /* <DEDUP_REMOVED lines=83> */
[----:B------:R0:W-:Y:S02]  /*5770*/  STL [R1+0x74], R227 ;  /* 0x000074e301007387 */ /* 0x0001e40000100800 */
.L_x_36:
[----:B0-----:R-:W-:-:S04]  /*5780*/  IMAD.U32 R227, RZ, RZ, UR31 ;  /* 0x0000001fffe37e24 */ /* 0x001fc8000f8e00ff */
[----:B------:R0:W-:Y:S01]  /*5790*/  SYNCS.ARRIVE.TRANS64.A1T0 RZ, [R227+UR29], RZ ;  /* 0x000000ffe3ff79a7 */ /* 0x0001e2000810001d */
[----:B------:R-:W-:Y:S02]  /*57a0*/  WARPGROUP.DEPBAR.LE gsb0, 0x0 ;  /* 0x00008000000079c5 */ /* 0x000fe40000010000 */
[----:B------:R-:W3:Y:S02]  /*57b0*/  LDC R24, c[0x0][0x28c] ;  /* 0x0000a300ff187b82 */ /* 0x000ee40000000800 */
[----:B---3--:R-:W-:-:S13]  /*57c0*/  ISETP.GE.AND P0, PT, R24, 0x1, PT ;  /* 0x000000011800780c */ /* 0x008fda0003f06270 */
[----:B0-----:R-:W-:Y:S05]  /*57d0*/  @!P0 BRA `(.L_x_37) ;  /* 0x0000000000608947 */ /* 0x001fea0003800000 */
[----:B------:R-:W-:-:S06]  /*57e0*/  UISETP.NE.AND UP0, UPT, UR27, 0x3, UPT ;  /* 0x000000031b00788c */ /* 0x000fcc000bf05270 */
[----:B------:R-:W-:-:S13]  /*57f0*/  PLOP3.LUT P0, PT, PT, PT, UP0, 0x80, 0x0 ;  /* 0x000000000000781c */ /* 0x000fda0003f0f008 */
[----:B------:R-:W-:Y:S05]  /*5800*/  @!P0 BRA `(.L_x_38) ;  /* 0x0000000000048947 */ /* 0x000fea0003800000 */
[----:B------:R-:W-:Y:S01]  /*5810*/  BPT.TRAP 0x1 ;  /* 0x000000040000795c */ /* 0x000fe20000300000 */
.L_x_38:
[----:B-----5:R0:W-:Y:S04]  /*5820*/  STL [R1+0xa4], R0 ;  /* 0x0000a40001007387 */ /* 0x0201e80000100800 */
[----:B------:R-:W3:Y:S04]  /*5830*/  LDL R227, [R1+0x80] ;  /* 0x0000800001e37983 */ /* 0x000ee80000100800 */
[----:B0-----:R-:W4:Y:S02]  /*5840*/  LDL R0, [R1+0x78] ;  /* 0x0000780001007983 */ /* 0x001f240000100800 */
[----:B----4-:R-:W-:-:S02]  /*5850*/  ISETP.NE.AND P0, PT, R0, RZ, PT ;  /* 0x000000ff0000720c */ /* 0x010fc40003f05270 */
[----:B------:R0:W5:Y:S11]  /*5860*/  LDL.LU R0, [R1+0xa4] ;  /* 0x0000a40001007983 */ /* 0x0001760000300800 */
[----:B------:R-:W-:-:S05]  /*5870*/  VOTEU.ANY UP0, P0 ;  /* 0x00000000003f7886 */ /* 0x000fca0000000100 */
[----:B------:R-:W-:-:S06]  /*5880*/  @UP0 UIADD3 UR6, UR16, UR5, URZ ;  /* 0x0000000510060290 */ /* 0x000fcc000fffe03f */
[----:B------:R-:W-:-:S04]  /*5890*/  IMAD.U32 R24, RZ, RZ, UR6 ;  /* 0x00000006ff187e24 */ /* 0x000fc8000f8e00ff */
[----:B------:R-:W-:-:S04]  /*58a0*/  @P0 IMAD.WIDE.U32 R24, R24, -0x45d1745d, RZ ;  /* 0xba2e8ba318180825 */ /* 0x000fc800078e00ff */
[----:B------:R-:W-:Y:S01]  /*58b0*/  IMAD.U32 R27, RZ, RZ, UR6 ;  /* 0x00000006ff1b7e24 */ /* 0x000fe2000f8e00ff */
[----:B------:R-:W-:-:S05]  /*58c0*/  @P0 SHF.R.U32.HI R24, RZ, 0x4, R25 ;  /* 0x00000004ff180819 */ /* 0x000fca0000011619 */
[----:B------:R-:W-:-:S05]  /*58d0*/  @P0 IMAD R24, R24, -0x16, R27 ;  /* 0xffffffea18180824 */ /* 0x000fca00078e021b */
[----:B------:R-:W-:Y:S01]  /*58e0*/  @P0 LEA R24, R24, UR12, 0x3 ;  /* 0x0000000c18180c11 */ /* 0x000fe2000f8e18ff */
[----:B------:R-:W-:-:S04]  /*58f0*/  UISETP.GT.U32.AND UP0, UPT, UR13, 0x1, UPT ;  /* 0x000000010d00788c */ /* 0x000fc8000bf04070 */
[----:B------:R-:W-:-:S05]  /*5900*/  @P0 VIADD R24, R24, 0xb0 ;  /* 0x000000b018180836 */ /* 0x000fca0000000000 */
[----:B---3--:R-:W-:-:S04]  /*5910*/  @P0 PRMT R24, R227, 0x654, R24 ;  /* 0x00000654e3180816 */ /* 0x008fc80000000018 */
[----:B------:R0:W-:Y:S01]  /*5920*/  @P0 SYNCS.ARRIVE.TRANS64.RED.A1T0 RZ, [R24+URZ], RZ ;  /* 0x000000ff18ff09a7 */ /* 0x0001e2000810043f */
[----:B------:R-:W-:-:S13]  /*5930*/  PLOP3.LUT P0, PT, PT, PT, UP0, 0x80, 0x0 ;  /* 0x000000000000781c */ /* 0x000fda0003f0f008 */
[----:B0-----:R-:W-:Y:S05]  /*5940*/  @P0 BRA `(.L_x_37) ;  /* 0x0000000000040947 */ /* 0x001fea0003800000 */
[----:B------:R-:W-:Y:S01]  /*5950*/  BPT.TRAP 0x1 ;  /* 0x000000040000795c */ /* 0x000fe20000300000 */
.L_x_37:
[----:B------:R-:W0:Y:S01]  /*5960*/  S2R R25, SR_TID.X ;  /* 0x0000000000197919 */ /* 0x000e220000002100 */
[----:B------:R-:W-:Y:S01]  /*5970*/  IMAD.U32 R24, RZ, RZ, UR30 ;  /* 0x0000001eff187e24 */ /* 0x000fe2000f8e00ff */
[----:B------:R-:W-:Y:S01]  /*5980*/  UIADD3 UR5, UR28, UR5, URZ ;  /* 0x000000051c057290 */ /* 0x000fe2000fffe03f */
[----:B------:R-:W3:Y:S01]  /*5990*/  LDC R35, c[0x0][0x288] ;  /* 0x0000a200ff237b82 */ /* 0x000ee20000000800 */
[----:B------:R-:W-:Y:S02]  /*59a0*/  UISETP.GE.U32.AND UP1, UPT, UR28, 0x16, UPT ;  /* 0x000000161c00788c */ /* 0x000fe4000bf26070 */
[----:B------:R-:W-:Y:S01]  /*59b0*/  SHF.L.U32 R24, R24, 0x1f, RZ ;  /* 0x0000001f18187819 */ /* 0x000fe200000006ff */
[----:B------:R-:W-:Y:S02]  /*59c0*/  UISETP.GT.U32.AND UP0, UPT, UR5, 0x15, UPT ;  /* 0x000000150500788c */ /* 0x000fe4000bf04070 */
[----:B------:R-:W-:Y:S01]  /*59d0*/  UIMAD.WIDE.U32 UR6, UR5, -0x45d1745d, URZ ;  /* 0xba2e8ba3050678a5 */ /* 0x000fe2000f8e003f */
[----:B------:R-:W4:Y:S01]  /*59e0*/  SYNCS.PHASECHK.TRANS64.TRYWAIT P0, [UR17+0x8], R24 ;  /* 0x00000818ff0075a7 */ /* 0x000f220008000151 */
[----:B------:R-:W-:-:S02]  /*59f0*/  UISETP.LT.U32.AND UP0, UPT, UR28, 0x16, UP0 ;  /* 0x000000161c00788c */ /* 0x000fc40008701070 */
[----:B------:R-:W-:Y:S02]  /*5a00*/  USHF.R.U32.HI UR6, URZ, 0x4, UR7 ;  /* 0x000000043f067899 */ /* 0x000fe40008011607 */
[----:B------:R-:W-:Y:S02]  /*5a10*/  USEL UR8, URZ, 0x1, !UP0 ;  /* 0x000000013f087887 */ /* 0x000fe4000c000000 */
[----:B------:R-:W-:Y:S02]  /*5a20*/  UIMAD UR5, UR6, -0x16, UR5 ;  /* 0xffffffea060578a4 */ /* 0x000fe4000f8e0205 */
[----:B------:R-:W-:-:S04]  /*5a30*/  ULOP3.LUT UR4, UR4, UR8, URZ, 0x3c, !UPT ;  /* 0x0000000804047292 */ /* 0x000fc8000f8e3c3f */
[----:B------:R-:W-:Y:S01]  /*5a40*/  @UP1 ULOP3.LUT UR4, UR4, 0x1, UR6, 0x78, !UPT ;  /* 0x0000000104041892 */ /* 0x000fe2000f8e7806 */
[----:B0-----:R-:W-:-:S04]  /*5a50*/  SHF.R.S32.HI R26, RZ, 0x1f, R25 ;  /* 0x0000001fff1a7819 */ /* 0x001fc80000011419 */
[----:B------:R-:W-:-:S04]  /*5a60*/  LEA.HI R26, R26, R25, RZ, 0x7 ;  /* 0x000000191a1a7211 */ /* 0x000fc800078f38ff */
[----:B------:R-:W-:-:S05]  /*5a70*/  LOP3.LUT R26, R26, 0xffffff80, RZ, 0xc0, !PT ;  /* 0xffffff801a1a7812 */ /* 0x000fca00078ec0ff */
[----:B------:R-:W-:-:S05]  /*5a80*/  IMAD.IADD R26, R25, 0x1, -R26 ;  /* 0x00000001191a7824 */ /* 0x000fca00078e0a1a */
[----:B------:R-:W-:-:S04]  /*5a90*/  SHF.R.S32.HI R25, RZ, 0x1f, R26 ;  /* 0x0000001fff197819 */ /* 0x000fc8000001141a */
[----:B------:R-:W-:-:S04]  /*5aa0*/  LEA.HI R25, R25, R26, RZ, 0x2 ;  /* 0x0000001a19197211 */ /* 0x000fc800078f10ff */
[----:B------:R-:W-:-:S05]  /*5ab0*/  LOP3.LUT R25, R25, 0xfffffffc, RZ, 0xc0, !PT ;  /* 0xfffffffc19197812 */ /* 0x000fca00078ec0ff */
[----:B------:R-:W-:-:S04]  /*5ac0*/  IMAD.IADD R40, R26, 0x1, -R25 ;  /* 0x000000011a287824 */ /* 0x000fc800078e0a19 */
[----:B------:R-:W-:Y:S01]  /*5ad0*/  IMAD.SHL.U32 R32, R40, 0x2, RZ ;  /* 0x0000000228207824 */ /* 0x000fe200078e00ff */
[----:B---34-:R-:W-:Y:S06]  /*5ae0*/  @!P0 BRA `(.L_x_39) ;  /* 0x000000b400188947 */ /* 0x018fec0003800000 */
.L_x_343:
[----:B-----5:R3:W-:Y:S01]  /*5af0*/  STL [R1+0xa8], R2 ;  /* 0x0000a80201007387 */ /* 0x0207e20000100800 */
[----:B------:R-:W-:Y:S01]  /*5b00*/  ULDC UR8, c[0x0][0x284] ;  /* 0x0000a10000087ab9 */ /* 0x000fe20000000800 */
[----:B------:R-:W-:Y:S01]  /*5b10*/  SHF.R.S32.HI R33, RZ, 0x1f, R32 ;  /* 0x0000001fff217819 */ /* 0x000fe20000011420 */
[----:B------:R-:W-:Y:S01]  /*5b20*/  ULDC.64 UR6, c[0x0][0x5d0] ;  /* 0x0001740000067ab9 */ /* 0x000fe20000000a00 */
[----:B---3--:R-:W3:Y:S04]  /*5b30*/  LDL.LU R2, [R1+0x90] ;  /* 0x0000900001027983 */ /* 0x008ee80000300800 */
[----:B------:R4:W-:Y:S04]  /*5b40*/  STL [R1+0xa4], R0 ;  /* 0x0000a40001007387 */ /* 0x0009e80000100800 */
[----:B------:R-:W2:Y:S04]  /*5b50*/  LDL R227, [R1+0x7c] ;  /* 0x00007c0001e37983 */ /* 0x000ea80000100800 */
[----:B----4-:R-:W4:Y:S01]  /*5b60*/  LDL R0, [R1+0x8c] ;  /* 0x00008c0001007983 */ /* 0x010f220000100800 */
[----:B---3--:R-:W-:-:S03]  /*5b70*/  IMAD.SHL.U32 R37, R2, 0x100, RZ ;  /* 0x0000010002257824 */ /* 0x008fc600078e00ff */
[----:B------:R3:W5:Y:S01]  /*5b80*/  LDL.LU R2, [R1+0xa8] ;  /* 0x0000a80001027983 */ /* 0x0007620000300800 */
[----:B----4-:R-:W-:-:S03]  /*5b90*/  IMAD.SHL.U32 R34, R0, 0x40, RZ ;  /* 0x0000004000227824 */ /* 0x010fc600078e00ff */
[----:B------:R3:W5:Y:S02]  /*5ba0*/  LDL.LU R0, [R1+0xa4] ;  /* 0x0000a40001007983 */ /* 0x0007640000300800 */
[----:B------:R-:W-:Y:S02]  /*5bb0*/  ISETP.GE.AND P0, PT, R34, UR8, PT ;  /* 0x0000000822007c0c */ /* 0x000fe4000bf06270 */
[----:B--2---:R-:W-:Y:S02]  /*5bc0*/  SHF.R.S32.HI R38, RZ, 0x1f, R227 ;  /* 0x0000001fff267819 */ /* 0x004fe400000114e3 */
[----:B------:R-:W-:Y:S01]  /*5bd0*/  ISETP.GE.OR P0, PT, R37, R35, P0 ;  /* 0x000000232500720c */ /* 0x000fe20000706670 */
[----:B0-----:R-:W-:-:S04]  /*5be0*/  IMAD.WIDE.U32 R24, R227, UR6, R32 ;  /* 0x00000006e3187c25 */ /* 0x001fc8000f8e0020 */
[----:B------:R-:W-:Y:S01]  /*5bf0*/  IMAD R26, R38, UR6, RZ ;  /* 0x00000006261a7c24 */ /* 0x000fe2000f8e02ff */
[----:B------:R-:W-:Y:S02]  /*5c00*/  SHF.R.S32.HI R36, RZ, 0x1f, R37 ;  /* 0x0000001fff247819 */ /* 0x000fe40000011425 */
[----:B------:R-:W-:Y:S01]  /*5c10*/  IADD3 R24, P1, R37, R24, RZ ;  /* 0x0000001825187210 */ /* 0x000fe20007f3e0ff */
[----:B------:R-:W-:-:S05]  /*5c20*/  IMAD R27, R227, UR7, R26 ;  /* 0x00000007e31b7c24 */ /* 0x000fca000f8e021a */
[----:B------:R-:W-:Y:S01]  /*5c30*/  IADD3.X R25, R36, R25, R27, P1, !PT ;  /* 0x0000001924197210 */ /* 0x000fe20000ffe41b */
[----:B---3--:R-:W-:Y:S06]  /*5c40*/  @P0 BRA `(.L_x_40) ;  /* 0x0000008c00cc0947 */ /* 0x008fec0003800000 */
[----:B------:R0:W-:Y:S01]  /*5c50*/  STL.64 [R1+0xb0], R4 ;  /* 0x0000b00401007387 */ /* 0x0001e20000100a00 */
[----:B------:R-:W2:Y:S01]  /*5c60*/  LDC.64 R28, c[0x0][0x5c8] ;  /* 0x00017200ff1c7b82 */ /* 0x000ea20000000a00 */
[----:B------:R-:W-:Y:S02]  /*5c70*/  ULDC.64 UR6, c[0x0][0x5c0] ;  /* 0x0001700000067ab9 */ /* 0x000fe40000000a00 */
[----:B0-----:R-:W3:Y:S04]  /*5c80*/  LDL.64 R4, [R1+0x98] ;  /* 0x0000980001047983 */ /* 0x001ee80000100a00 */
[----:B-----5:R0:W-:Y:S04]  /*5c90*/  STL [R1+0xa8], R2 ;  /* 0x0000a80201007387 */ /* 0x0201e80000100800 */
[----:B0-----:R-:W3:Y:S04]  /*5ca0*/  LDL.LU R2, [R1+0x8c] ;  /* 0x00008c0001027983 */ /* 0x001ee80000300800 */
[----:B------:R0:W-:Y:S04]  /*5cb0*/  STL [R1+0xa4], R0 ;  /* 0x0000a40001007387 */ /* 0x0001e80000100800 */
[----:B0-----:R-:W4:Y:S01]  /*5cc0*/  LDL R0, [R1+0x94] ;  /* 0x0000940001007983 */ /* 0x001f220000100800 */
[----:B---3--:R-:W-:-:S03]  /*5cd0*/  IMAD.WIDE R30, R2, 0x40, R4 ;  /* 0x00000040021e7825 */ /* 0x008fc600078e0204 */
[----:B------:R0:W5:Y:S04]  /*5ce0*/  LDL.LU.64 R4, [R1+0xb0] ;  /* 0x0000b00001047983 */ /* 0x0001680000300a00 */
[----:B------:R0:W5:Y:S01]  /*5cf0*/  LDL.LU R2, [R1+0xa8] ;  /* 0x0000a80001027983 */ /* 0x0001620000300800 */
[-C--:B--2---:R-:W-:Y:S02]  /*5d00*/  IMAD R26, R31, R28.reuse, RZ ;  /* 0x0000001c1f1a7224 */ /* 0x084fe400078e02ff */
[----:B------:R-:W-:-:S04]  /*5d10*/  IMAD.WIDE.U32 R24, R30, R28, R24 ;  /* 0x0000001c1e187225 */ /* 0x000fc800078e0018 */
[----:B------:R-:W-:Y:S01]  /*5d20*/  IMAD R27, R30, R29, R26 ;  /* 0x0000001d1e1b7224 */ /* 0x000fe200078e021a */
[----:B------:R-:W-:Y:S01]  /*5d30*/  LEA R26, P0, R28, R24, 0x3 ;  /* 0x000000181c1a7211 */ /* 0x000fe200078018ff */
[----:B----4-:R-:W-:Y:S01]  /*5d40*/  IMAD.IADD R39, R0, 0x1, -R34 ;  /* 0x0000000100277824 */ /* 0x010fe200078e0a22 */
[----:B------:R-:W-:Y:S01]  /*5d50*/  IADD3 R24, P1, R24, UR6, RZ ;  /* 0x0000000618187c10 */ /* 0x000fe2000ff3e0ff */
[----:B------:R0:W5:Y:S01]  /*5d60*/  LDL.LU R0, [R1+0xa4] ;  /* 0x0000a40001007983 */ /* 0x0001620000300800 */
[----:B------:R-:W-:Y:S01]  /*5d70*/  IMAD.IADD R27, R25, 0x1, R27 ;  /* 0x00000001191b7824 */ /* 0x000fe200078e021b */
[----:B------:R-:W-:-:S04]  /*5d80*/  IADD3 R26, P3, R26, UR6, RZ ;  /* 0x000000061a1a7c10 */ /* 0x000fc8000ff7e0ff */
[----:B------:R-:W-:Y:S01]  /*5d90*/  LEA.HI.X R29, R28, R27, R29, 0x3, P0 ;  /* 0x0000001b1c1d7211 */ /* 0x000fe200000f1c1d */
[----:B------:R-:W-:Y:S01]  /*5da0*/  IMAD R28, R40, -0x2, R35 ;  /* 0xfffffffe281c7824 */ /* 0x000fe200078e0223 */
[----:B------:R-:W-:Y:S01]  /*5db0*/  FSETP.NEU.AND P0, PT, RZ, UR26, PT ;  /* 0x0000001aff007c0b */ /* 0x000fe2000bf0d000 */
[----:B------:R-:W-:Y:S01]  /*5dc0*/  BSSY B0, `(.L_x_40) ;  /* 0x00008db000007945 */ /* 0x000fe20003800000 */
[----:B------:R-:W-:Y:S02]  /*5dd0*/  IADD3.X R25, R27, UR7, RZ, P1, !PT ;  /* 0x000000071b197c10 */ /* 0x000fe40008ffe4ff */
[----:B------:R-:W-:Y:S01]  /*5de0*/  IADD3.X R27, R29, UR7, RZ, P3, !PT ;  /* 0x000000071d1b7c10 */ /* 0x000fe20009ffe4ff */
[----:B------:R-:W-:-:S08]  /*5df0*/  IMAD.IADD R34, R28, 0x1, -R37 ;  /* 0x000000011c227824 */ /* 0x000fd000078e0a25 */
[----:B0-----:R-:W-:Y:S05]  /*5e00*/  @!P0 BRA `(.L_x_41) ;  /* 0x0000006800d88947 */ /* 0x001fea0003800000 */
[----:B------:R-:W-:Y:S01]  /*5e10*/  ULDC.64 UR6, c[0x0][0x5b8] ;  /* 0x00016e0000067ab9 */ /* 0x000fe20000000a00 */
[----:B------:R-:W-:Y:S01]  /*5e20*/  ULDC.64 UR8, c[0x0][0x5a8] ;  /* 0x00016a0000087ab9 */ /* 0x000fe20000000a00 */
[----:B------:R-:W-:Y:S01]  /*5e30*/  IMAD.WIDE.U32 R32, R227, UR6, R32 ;  /* 0x00000006e3207c25 */ /* 0x000fe2000f8e0020 */
[----:B------:R-:W-:Y:S03]  /*5e40*/  BSSY B1, `(.L_x_42) ;  /* 0x0000010000017945 */ /* 0x000fe60003800000 */
[----:B------:R-:W-:Y:S01]  /*5e50*/  IMAD R28, R38, UR6, RZ ;  /* 0x00000006261c7c24 */ /* 0x000fe2000f8e02ff */
[----:B------:R-:W-:-:S03]  /*5e60*/  IADD3 R32, P0, R37, R32, RZ ;  /* 0x0000002025207210 */ /* 0x000fc60007f1e0ff */
[----:B------:R-:W-:Y:S01]  /*5e70*/  IMAD R29, R227, UR7, R28 ;  /* 0x00000007e31d7c24 */ /* 0x000fe2000f8e021c */
[----:B------:R-:W-:Y:S02]  /*5e80*/  ULDC.64 UR6, c[0x0][0x5b0] ;  /* 0x00016c0000067ab9 */ /* 0x000fe40000000a00 */
[----:B------:R-:W-:Y:S02]  /*5e90*/  IMAD R35, R31, UR6, RZ ;  /* 0x000000061f237c24 */ /* 0x000fe4000f8e02ff */
[----:B------:R-:W-:Y:S02]  /*5ea0*/  IADD3.X R33, R36, R33, R29, P0, !PT ;  /* 0x0000002124217210 */ /* 0x000fe400007fe41d */
[----:B------:R-:W-:Y:S01]  /*5eb0*/  ISETP.GE.AND P0, PT, R39, 0x1, PT ;  /* 0x000000012700780c */ /* 0x000fe20003f06270 */
[C---:B------:R-:W-:Y:S02]  /*5ec0*/  IMAD R35, R30.reuse, UR7, R35 ;  /* 0x000000071e237c24 */ /* 0x040fe4000f8e0223 */
[----:B------:R-:W-:Y:S01]  /*5ed0*/  IMAD.WIDE.U32 R28, R30, UR6, R32 ;  /* 0x000000061e1c7c25 */ /* 0x000fe2000f8e0020 */
[----:B------:R-:W-:-:S02]  /*5ee0*/  ISETP.LT.OR P4, PT, R34, 0x1, !P0 ;  /* 0x000000012200780c */ /* 0x000fc40004781670 */
[----:B------:R-:W-:-:S04]  /*5ef0*/  IADD3 R28, P1, R28, UR8, RZ ;  /* 0x000000081c1c7c10 */ /* 0x000fc8000ff3e0ff */
[--C-:B------:R-:W-:Y:S02]  /*5f00*/  IADD3.X R29, R29, UR9, R35.reuse, P1, !PT ;  /* 0x000000091d1d7c10 */ /* 0x100fe40008ffe423 */
[----:B------:R-:W-:-:S05]  /*5f10*/  PRMT R35, RZ, 0x7610, R35 ;  /* 0x00007610ff237816 */ /* 0x000fca0000000023 */
[----:B------:R-:W-:Y:S05]  /*5f20*/  @P4 BRA `(.L_x_43) ;  /* 0x0000000000044947 */ /* 0x000fea0003800000 */
[----:B------:R0:W5:Y:S02]  /*5f30*/  LDG.E.U8 R35, desc[UR22][R28.64] ;  /* 0x000000161c237981 */ /* 0x000164000c1e1100 */
.L_x_43:
[----:B------:R-:W-:Y:S05]  /*5f40*/  BSYNC B1 ;  /* 0x0000000000017941 */ /* 0x000fea0003800000 */
.L_x_42:
[----:B-----5:R-:W-:Y:S01]  /*5f50*/  LOP3.LUT R35, R35, 0xff, RZ, 0xc0, !PT ;  /* 0x000000ff23237812 */ /* 0x020fe200078ec0ff */
[----:B------:R-:W-:Y:S01]  /*5f60*/  BSSY B1, `(.L_x_44) ;  /* 0x000000b000017945 */ /* 0x000fe20003800000 */
[----:B------:R-:W-:Y:S02]  /*5f70*/  ISETP.LT.OR P3, PT, R34, 0x2, !P0 ;  /* 0x000000022200780c */ /* 0x000fe40004761670 */
[----:B------:R-:W-:-:S05]  /*5f80*/  F2FP.F16.E4M3.UNPACK_B R35, R35 ;  /* 0x00000023ff23723e */ /* 0x000fca00020006ff */
[----:B------:R-:W-:-:S05]  /*5f90*/  HADD2.F32 R35, -RZ, R35.H0_H0 ;  /* 0x20000023ff237230 */ /* 0x000fca0000004100 */
[----:B------:R-:W-:-:S04]  /*5fa0*/  FMUL R35, R35, UR26 ;  /* 0x0000001a23237c20 */ /* 0x000fc80008400000 */
[----:B------:R-:W-:-:S05]  /*5fb0*/  FFMA R35, R226, UR25, R35 ;  /* 0x00000019e2237c23 */ /* 0x000fca0008000023 */
[----:B------:R-:W-:Y:S02]  /*5fc0*/  F2FP.SATFINITE.E4M3.F32.PACK_AB_MERGE_C R37, RZ, R35, RZ ;  /* 0x00000023ff25723e */ /* 0x000fe400048070ff */
[----:B------:R-:W-:-:S03]  /*5fd0*/  PRMT R35, RZ, 0x7610, R35 ;  /* 0x00007610ff237816 */ /* 0x000fc60000000023 */
[----:B------:R2:W-:Y:S01]  /*5fe0*/  @!P4 STG.E.U8 desc[UR22][R24.64], R37 ;  /* 0x000000251800c986 */ /* 0x0005e2000c101116 */
[----:B------:R-:W-:Y:S05]  /*5ff0*/  @P3 BRA `(.L_x_45) ;  /* 0x0000000000043947 */ /* 0x000fea0003800000 */
[----:B------:R3:W5:Y:S02]  /*6000*/  LDG.E.U8 R35, desc[UR22][R28.64+0x1] ;  /* 0x000001161c237981 */ /* 0x000764000c1e1100 */
.L_x_45:
[----:B------:R-:W-:Y:S05]  /*6010*/  BSYNC B1 ;  /* 0x0000000000017941 */ /* 0x000fea0003800000 */
.L_x_44:
[----:B-----5:R-:W-:Y:S01]  /*6020*/  LOP3.LUT R35, R35, 0xff, RZ, 0xc0, !PT ;  /* 0x000000ff23237812 */ /* 0x020fe200078ec0ff */
[----:B------:R-:W-:Y:S01]  /*6030*/  BSSY B1, `(.L_x_46) ;  /* 0x0000013000017945 */ /* 0x000fe20003800000 */
[----:B--2---:R-:W-:Y:S02]  /*6040*/  IADD3 R37, P1, R30, 0x8, RZ ;  /* 0x000000081e257810 */ /* 0x004fe40007f3e0ff */
[----:B------:R-:W-:-:S03]  /*6050*/  F2FP.F16.E4M3.UNPACK_B R35, R35 ;  /* 0x00000023ff23723e */ /* 0x000fc600020006ff */
[----:B------:R-:W-:Y:S01]  /*6060*/  IMAD.X R31, RZ, RZ, R31, P1 ;  /* 0x000000ffff1f7224 */ /* 0x000fe200008e061f */
[----:B------:R-:W-:Y:S01]  /*6070*/  ISETP.GE.AND P1, PT, R39, 0x9, PT ;  /* 0x000000092700780c */ /* 0x000fe20003f26270 */
[----:B------:R-:W-:Y:S02]  /*6080*/  HADD2.F32 R35, -RZ, R35.H0_H0 ;  /* 0x20000023ff237230 */ /* 0x000fe40000004100 */
[----:B------:R-:W-:Y:S01]  /*6090*/  IMAD R36, R31, UR6, RZ ;  /* 0x000000061f247c24 */ /* 0x000fe2000f8e02ff */
[----:B------:R-:W-:Y:S01]  /*60a0*/  ISETP.LT.OR P5, PT, R34, 0x1, !P1 ;  /* 0x000000012200780c */ /* 0x000fe20004fa1670 */
[----:B------:R-:W-:-:S04]  /*60b0*/  IMAD.WIDE.U32 R32, R37, UR6, R32 ;  /* 0x0000000625207c25 */ /* 0x000fc8000f8e0020 */
[----:B------:R-:W-:Y:S01]  /*60c0*/  FMUL R30, R35, UR26 ;  /* 0x0000001a231e7c20 */ /* 0x000fe20008400000 */
[----:B------:R-:W-:-:S03]  /*60d0*/  IMAD R37, R37, UR7, R36 ;  /* 0x0000000725257c24 */ /* 0x000fc6000f8e0224 */
[----:B------:R-:W-:Y:S01]  /*60e0*/  FFMA R225, R225, UR25, R30 ;  /* 0x00000019e1e17c23 */ /* 0x000fe2000800001e */
[----:B------:R-:W-:Y:S02]  /*60f0*/  IADD3 R30, P4, R32, UR8, RZ ;  /* 0x00000008201e7c10 */ /* 0x000fe4000ff9e0ff */
[----:B------:R-:W-:Y:S02]  /*6100*/  PRMT R32, RZ, 0x7610, R32 ;  /* 0x00007610ff207816 */ /* 0x000fe40000000020 */
[----:B------:R-:W-:Y:S02]  /*6110*/  F2FP.SATFINITE.E4M3.F32.PACK_AB_MERGE_C R225, RZ, R225, RZ ;  /* 0x000000e1ffe1723e */ /* 0x000fe400048070ff */
[----:B------:R-:W-:-:S03]  /*6120*/  IADD3.X R31, R33, UR9, R37, P4, !PT ;  /* 0x00000009211f7c10 */ /* 0x000fc6000a7fe425 */
[----:B------:R2:W-:Y:S01]  /*6130*/  @!P3 STG.E.U8 desc[UR22][R24.64+0x1], R225 ;  /* 0x000001e11800b986 */ /* 0x0005e2000c101116 */
[----:B------:R-:W-:Y:S05]  /*6140*/  @P5 BRA `(.L_x_47) ;  /* 0x0000000000045947 */ /* 0x000fea0003800000 */
[----:B------:R4:W5:Y:S02]  /*6150*/  LDG.E.U8 R32, desc[UR22][R30.64] ;  /* 0x000000161e207981 */ /* 0x000964000c1e1100 */
.L_x_47:
[----:B------:R-:W-:Y:S05]  /*6160*/  BSYNC B1 ;  /* 0x0000000000017941 */ /* 0x000fea0003800000 */
.L_x_46:
[----:B-----5:R-:W-:Y:S01]  /*6170*/  LOP3.LUT R32, R32, 0xff, RZ, 0xc0, !PT ;  /* 0x000000ff20207812 */ /* 0x020fe200078ec0ff */
[----:B------:R-:W-:Y:S01]  /*6180*/  BSSY B1, `(.L_x_48) ;  /* 0x000000b000017945 */ /* 0x000fe20003800000 */
[----:B------:R-:W-:Y:S02]  /*6190*/  ISETP.LT.OR P3, PT, R34, 0x2, !P1 ;  /* 0x000000022200780c */ /* 0x000fe40004f61670 */
[----:B------:R-:W-:-:S05]  /*61a0*/  F2FP.F16.E4M3.UNPACK_B R32, R32 ;  /* 0x00000020ff20723e */ /* 0x000fca00020006ff */
[----:B------:R-:W-:-:S05]  /*61b0*/  HADD2.F32 R32, -RZ, R32.H0_H0 ;  /* 0x20000020ff207230 */ /* 0x000fca0000004100 */
[----:B------:R-:W-:Y:S01]  /*61c0*/  FMUL R33, R32, UR26 ;  /* 0x0000001a20217c20 */ /* 0x000fe20008400000 */
[----:B------:R-:W-:-:S03]  /*61d0*/  PRMT R32, RZ, 0x7610, R32 ;  /* 0x00007610ff207816 */ /* 0x000fc60000000020 */
[----:B------:R-:W-:-:S05]  /*61e0*/  FFMA R33, R224, UR25, R33 ;  /* 0x00000019e0217c23 */ /* 0x000fca0008000021 */
[----:B------:R-:W-:-:S05]  /*61f0*/  F2FP.SATFINITE.E4M3.F32.PACK_AB_MERGE_C R33, RZ, R33, RZ ;  /* 0x00000021ff21723e */ /* 0x000fca00048070ff */
[----:B------:R0:W-:Y:S01]  /*6200*/  @!P5 STG.E.U8 desc[UR22][R26.64], R33 ;  /* 0x000000211a00d986 */ /* 0x0001e2000c101116 */
[----:B------:R-:W-:Y:S05]  /*6210*/  @P3 BRA `(.L_x_49) ;  /* 0x0000000000043947 */ /* 0x000fea0003800000 */
[----:B------:R0:W5:Y:S02]  /*6220*/  LDG.E.U8 R32, desc[UR22][R30.64+0x1] ;  /* 0x000001161e207981 */ /* 0x000164000c1e1100 */
.L_x_49:
[----:B------:R-:W-:Y:S05]  /*6230*/  BSYNC B1 ;  /* 0x0000000000017941 */ /* 0x000fea0003800000 */
.L_x_48:
[----:B-----5:R-:W-:Y:S01]  /*6240*/  LOP3.LUT R32, R32, 0xff, RZ, 0xc0, !PT ;  /* 0x000000ff20207812 */ /* 0x020fe200078ec0ff */
[----:B------:R-:W-:Y:S01]  /*6250*/  BSSY B1, `(.L_x_50) ;  /* 0x000000b000017945 */ /* 0x000fe20003800000 */
[----:B------:R-:W-:Y:S02]  /*6260*/  ISETP.LT.OR P4, PT, R34, 0x9, !P0 ;  /* 0x000000092200780c */ /* 0x000fe40004781670 */
[----:B------:R-:W-:-:S05]  /*6270*/  F2FP.F16.E4M3.UNPACK_B R32, R32 ;  /* 0x00000020ff20723e */ /* 0x000fca00020006ff */
[----:B------:R-:W-:-:S05]  /*6280*/  HADD2.F32 R32, -RZ, R32.H0_H0 ;  /* 0x20000020ff207230 */ /* 0x000fca0000004100 */
[----:B------:R-:W-:-:S04]  /*6290*/  FMUL R32, R32, UR26 ;  /* 0x0000001a20207c20 */ /* 0x000fc80008400000 */
[----:B------:R-:W-:-:S05]  /*62a0*/  FFMA R32, R223, UR25, R32 ;  /* 0x00000019df207c23 */ /* 0x000fca0008000020 */
[----:B0-----:R-:W-:Y:S02]  /*62b0*/  F2FP.SATFINITE.E4M3.F32.PACK_AB_MERGE_C R33, RZ, R32, RZ ;  /* 0x00000020ff21723e */ /* 0x001fe400048070ff */
[----:B------:R-:W-:-:S03]  /*62c0*/  PRMT R32, RZ, 0x7610, R32 ;  /* 0x00007610ff207816 */ /* 0x000fc60000000020 */
[----:B------:R0:W-:Y:S01]  /*62d0*/  @!P3 STG.E.U8 desc[UR22][R26.64+0x1], R33 ;  /* 0x000001211a00b986 */ /* 0x0001e2000c101116 */
[----:B------:R-:W-:Y:S05]  /*62e0*/  @P4 BRA `(.L_x_51) ;  /* 0x0000000000044947 */ /* 0x000fea0003800000 */
[----:B------:R0:W5:Y:S02]  /*62f0*/  LDG.E.U8 R32, desc[UR22][R28.64+0x8] ;  /* 0x000008161c207981 */ /* 0x000164000c1e1100 */
.L_x_51:
[----:B------:R-:W-:Y:S05]  /*6300*/  BSYNC B1 ;  /* 0x0000000000017941 */ /* 0x000fea0003800000 */
.L_x_50:
[----:B-----5:R-:W-:Y:S01]  /*6310*/  LOP3.LUT R32, R32, 0xff, RZ, 0xc0, !PT ;  /* 0x000000ff20207812 */ /* 0x020fe200078ec0ff */
[----:B------:R-:W-:Y:S01]  /*6320*/  BSSY B1, `(.L_x_52) ;  /* 0x000000b000017945 */ /* 0x000fe20003800000 */
[----:B------:R-:W-:Y:S02]  /*6330*/  ISETP.LT.OR P3, PT, R34, 0xa, !P0 ;  /* 0x0000000a2200780c */ /* 0x000fe40004761670 */
[----:B------:R-:W-:-:S05]  /*6340*/  F2FP.F16.E4M3.UNPACK_B R32, R32 ;  /* 0x00000020ff20723e */ /* 0x000fca00020006ff */
[----:B------:R-:W-:-:S05]  /*6350*/  HADD2.F32 R32, -RZ, R32.H0_H0 ;  /* 0x20000020ff207230 */ /* 0x000fca0000004100 */
[----:B0-----:R-:W-:Y:S01]  /*6360*/  FMUL R33, R32, UR26 ;  /* 0x0000001a20217c20 */ /* 0x001fe20008400000 */
[----:B------:R-:W-:-:S03]  /*6370*/  PRMT R32, RZ, 0x7610, R32 ;  /* 0x00007610ff207816 */ /* 0x000fc60000000020 */
[----:B------:R-:W-:-:S05]  /*6380*/  FFMA R33, R222, UR25, R33 ;  /* 0x00000019de217c23 */ /* 0x000fca0008000021 */
[----:B------:R-:W-:-:S05]  /*6390*/  F2FP.SATFINITE.E4M3.F32.PACK_AB_MERGE_C R33, RZ, R33, RZ ;  /* 0x00000021ff21723e */ /* 0x000fca00048070ff */
[----:B------:R0:W-:Y:S01]  /*63a0*/  @!P4 STG.E.U8 desc[UR22][R24.64+0x8], R33 ;  /* 0x000008211800c986 */ /* 0x0001e2000c101116 */
[----:B------:R-:W-:Y:S05]  /*63b0*/  @P3 BRA `(.L_x_53) ;  /* 0x0000000000043947 */ /* 0x000fea0003800000 */
[----:B------:R0:W5:Y:S02]  /*63c0*/  LDG.E.U8 R32, desc[UR22][R28.64+0x9] ;  /* 0x000009161c207981 */ /* 0x000164000c1e1100 */
.L_x_53:
[----:B------:R-:W-:Y:S05]  /*63d0*/  BSYNC B1 ;  /* 0x0000000000017941 */ /* 0x000fea0003800000 */
.L_x_52:
        /* <DEDUP_REMOVED lines=12> */
.L_x_55:
[----:B------:R-:W-:Y:S05]  /*64a0*/  BSYNC B1 ;  /* 0x0000000000017941 */ /* 0x000fea0003800000 */
.L_x_54:
        /* <DEDUP_REMOVED lines=12> */
.L_x_57:
[----:B------:R-:W-:Y:S05]  /*6570*/  BSYNC B1 ;  /* 0x0000000000017941 */ /* 0x000fea0003800000 */
.L_x_56:
        /* <DEDUP_REMOVED lines=12> */
.L_x_59:
[----:B------:R-:W-:Y:S05]  /*6640*/  BSYNC B1 ;  /* 0x0000000000017941 */ /* 0x000fea0003800000 */
.L_x_58:
        /* <DEDUP_REMOVED lines=12> */
.L_x_61:
[----:B------:R-:W-:Y:S05]  /*6710*/  BSYNC B1 ;  /* 0x0000000000017941 */ /* 0x000fea0003800000 */
.L_x_60:
        /* <DEDUP_REMOVED lines=12> */
.L_x_63:
[----:B------:R-:W-:Y:S05]  /*67e0*/  BSYNC B1 ;  /* 0x0000000000017941 */ /* 0x000fea0003800000 */
.L_x_62:
        /* <DEDUP_REMOVED lines=12> */
.L_x_65:
[----:B------:R-:W-:Y:S05]  /*68b0*/  BSYNC B1 ;  /* 0x0000000000017941 */ /* 0x000fea0003800000 */
.L_x_64:
        /* <DEDUP_REMOVED lines=12> */
.L_x_67:
[----:B------:R-:W-:Y:S05]  /*6980*/  BSYNC B1 ;  /* 0x0000000000017941 */ /* 0x000fea0003800000 */
.L_x_66:
        /* <DEDUP_REMOVED lines=12> */
.L_x_69:
[----:B------:R-:W-:Y:S05]  /*6a50*/  BSYNC B1 ;  /* 0x0000000000017941 */ /* 0x000fea0003800000 */
.L_x_68:
        /* <DEDUP_REMOVED lines=12> */
.L_x_71:
[----:B------:R-:W-:Y:S05]  /*6b20*/  BSYNC B1 ;  /* 0x0000000000017941 */ /* 0x000fea0003800000 */
.L_x_70:
        /* <DEDUP_REMOVED lines=12> */
.L_x_73:
[----:B------:R-:W-:Y:S05]  /*6bf0*/  BSYNC B1 ;  /* 0x0000000000017941 */ /* 0x000fea0003800000 */
.L_x_72:
        /* <DEDUP_REMOVED lines=12> */
.L_x_75:
[----:B------:R-:W-:Y:S05]  /*6cc0*/  BSYNC B1 ;  /* 0x0000000000017941 */ /* 0x000fea0003800000 */
.L_x_74:
        /* <DEDUP_REMOVED lines=12> */
.L_x_77:
[----:B------:R-:W-:Y:S05]  /*6d90*/  BSYNC B1 ;  /* 0x0000000000017941 */ /* 0x000fea0003800000 */
.L_x_76:
        /* <DEDUP_REMOVED lines=12> */
.L_x_79:
[----:B------:R-:W-:Y:S05]  /*6e60*/  BSYNC B1 ;  /* 0x0000000000017941 */ /* 0x000fea0003800000 */
.L_x_78:
        /* <DEDUP_REMOVED lines=12> */
.L_x_81:
[----:B------:R-:W-:Y:S05]  /*6f30*/  BSYNC B1 ;  /* 0x0000000000017941 */ /* 0x000fea0003800000 */
.L_x_80:
        /* <DEDUP_REMOVED lines=12> */
.L_x_83:
[----:B------:R-:W-:Y:S05]  /*7000*/  BSYNC B1 ;  /* 0x0000000000017941 */ /* 0x000fea0003800000 */
.L_x_82:
        /* <DEDUP_REMOVED lines=12> */
.L_x_85:
[----:B------:R-:W-:Y:S05]  /*70d0*/  BSYNC B1 ;  /* 0x0000000000017941 */ /* 0x000fea0003800000 */
.L_x_84:
        /* <DEDUP_REMOVED lines=12> */
.L_x_87:
[----:B------:R-:W-:Y:S05]  /*71a0*/  BSYNC B1 ;  /* 0x0000000000017941 */ /* 0x000fea0003800000 */
.L_x_86:
        /* <DEDUP_REMOVED lines=12> */
.L_x_89:
[----:B------:R-:W-:Y:S05]  /*7270*/  BSYNC B1 ;  /* 0x0000000000017941 */ /* 0x000fea0003800000 */
.L_x_88:
        /* <DEDUP_REMOVED lines=12> */
.L_x_91:
[----:B------:R-:W-:Y:S05]  /*7340*/  BSYNC B1 ;  /* 0x0000000000017941 */ /* 0x000fea0003800000 */
.L_x_90:
        /* <DEDUP_REMOVED lines=12> */
.L_x_93:
[----:B------:R-:W-:Y:S05]  /*7410*/  BSYNC B1 ;  /* 0x0000000000017941 */ /* 0x000fea0003800000 */
.L_x_92:
        /* <DEDUP_REMOVED lines=12> */
.L_x_95:
[----:B------:R-:W-:Y:S05]  /*74e0*/  BSYNC B1 ;  /* 0x0000000000017941 */ /* 0x000fea0003800000 */
.L_x_94:
        /* <DEDUP_REMOVED lines=12> */
.L_x_97:
[----:B------:R-:W-:Y:S05]  /*75b0*/  BSYNC B1 ;  /* 0x0000000000017941 */ /* 0x000fea0003800000 */
.L_x_96:
        /* <DEDUP_REMOVED lines=12> */
.L_x_99:
[----:B------:R-:W-:Y:S05]  /*7680*/  BSYNC B1 ;  /* 0x0000000000017941 */ /* 0x000fea0003800000 */
.L_x_98:
        /* <DEDUP_REMOVED lines=12> */
.L_x_101:
[----:B------:R-:W-:Y:S05]  /*7750*/  BSYNC B1 ;  /* 0x0000000000017941 */ /* 0x000fea0003800000 */
.L_x_100:
        /* <DEDUP_REMOVED lines=12> */
.L_x_103:
[----:B------:R-:W-:Y:S05]  /*7820*/  BSYNC B1 ;  /* 0x0000000000017941 */ /* 0x000fea0003800000 */
.L_x_102:
        /* <DEDUP_REMOVED lines=12> */
.L_x_105:
[----:B------:R-:W-:Y:S05]  /*78f0*/  BSYNC B1 ;  /* 0x0000000000017941 */ /* 0x000fea0003800000 */
.L_x_104:
        /* <DEDUP_REMOVED lines=12> */
.L_x_107:
[----:B------:R-:W-:Y:S05]  /*79c0*/  BSYNC B1 ;  /* 0x0000000000017941 */ /* 0x000fea0003800000 */
.L_x_106:
        /* <DEDUP_REMOVED lines=12> */
.L_x_109:
[----:B------:R-:W-:Y:S05]  /*7a90*/  BSYNC B1 ;  /* 0x0000000000017941 */ /* 0x000fea0003800000 */
.L_x_108:
        /* <DEDUP_REMOVED lines=12> */
.L_x_111:
[----:B------:R-:W-:Y:S05]  /*7b60*/  BSYNC B1 ;  /* 0x0000000000017941 */ /* 0x000fea0003800000 */
.L_x_110:
        /* <DEDUP_REMOVED lines=12> */
.L_x_113:
[----:B------:R-:W-:Y:S05]  /*7c30*/  BSYNC B1 ;  /* 0x0000000000017941 */ /* 0x000fea0003800000 */
.L_x_112:
        /* <DEDUP_REMOVED lines=12> */
.L_x_115:
[----:B------:R-:W-:Y:S05]  /*7d00*/  BSYNC B1 ;  /* 0x0000000000017941 */ /* 0x000fea0003800000 */
.L_x_114:
        /* <DEDUP_REMOVED lines=12> */
.L_x_117:
[----:B------:R-:W-:Y:S05]  /*7dd0*/  BSYNC B1 ;  /* 0x0000000000017941 */ /* 0x000fea0003800000 */
.L_x_116:
        /* <DEDUP_REMOVED lines=12> */
.L_x_119:
[----:B------:R-:W-:Y:S05]  /*7ea0*/  BSYNC B1 ;  /* 0x0000000000017941 */ /* 0x000fea0003800000 */
.L_x_118:
        /* <DEDUP_REMOVED lines=12> */
.L_x_121:
[----:B------:R-:W-:Y:S05]  /*7f70*/  BSYNC B1 ;  /* 0x0000000000017941 */ /* 0x000fea0003800000 */
.L_x_120:
        /* <DEDUP_REMOVED lines=12> */
.L_x_123:
[----:B------:R-:W-:Y:S05]  /*8040*/  BSYNC B1 ;  /* 0x0000000000017941 */ /* 0x000fea0003800000 */
.L_x_122:
        /* <DEDUP_REMOVED lines=12> */
.L_x_125:
[----:B------:R-:W-:Y:S05]  /*8110*/  BSYNC B1 ;  /* 0x0000000000017941 */ /* 0x000fea0003800000 */
.L_x_124:
        /* <DEDUP_REMOVED lines=12> */
.L_x_127:
[----:B------:R-:W-:Y:S05]  /*81e0*/  BSYNC B1 ;  /* 0x0000000000017941 */ /* 0x000fea0003800000 */
.L_x_126:
        /* <DEDUP_REMOVED lines=12> */
.L_x_129:
[----:B------:R-:W-:Y:S05]  /*82b0*/  BSYNC B1 ;  /* 0x0000000000017941 */ /* 0x000fea0003800000 */
.L_x_128:
        /* <DEDUP_REMOVED lines=12> */
.L_x_131:
[----:B------:R-:W-:Y:S05]  /*8380*/  BSYNC B1 ;  /* 0x0000000000017941 */ /* 0x000fea0003800000 */
.L_x_130:
        /* <DEDUP_REMOVED lines=12> */
.L_x_133:
[----:B------:R-:W-:Y:S05]  /*8450*/  BSYNC B1 ;  /* 0x0000000000017941 */ /* 0x000fea0003800000 */
.L_x_132:
        /* <DEDUP_REMOVED lines=12> */
.L_x_135:
[----:B------:R-:W-:Y:S05]  /*8520*/  BSYNC B1 ;  /* 0x0000000000017941 */ /* 0x000fea0003800000 */
.L_x_134:
        /* <DEDUP_REMOVED lines=12> */
.L_x_137:
[----:B------:R-:W-:Y:S05]  /*85f0*/  BSYNC B1 ;  /* 0x0000000000017941 */ /* 0x000fea0003800000 */
.L_x_136:
        /* <DEDUP_REMOVED lines=12> */
.L_x_139:
[----:B------:R-:W-:Y:S05]  /*86c0*/  BSYNC B1 ;  /* 0x0000000000017941 */ /* 0x000fea0003800000 */
.L_x_138:
        /* <DEDUP_REMOVED lines=12> */
.L_x_141:
[----:B------:R-:W-:Y:S05]  /*8790*/  BSYNC B1 ;  /* 0x0000000000017941 */ /* 0x000fea0003800000 */
.L_x_140:
        /* <DEDUP_REMOVED lines=12> */
.L_x_143:
[----:B------:R-:W-:Y:S05]  /*8860*/  BSYNC B1 ;  /* 0x0000000000017941 */ /* 0x000fea0003800000 */
.L_x_142:
        /* <DEDUP_REMOVED lines=12> */
.L_x_145:
[----:B------:R-:W-:Y:S05]  /*8930*/  BSYNC B1 ;  /* 0x0000000000017941 */ /* 0x000fea0003800000 */
.L_x_144:
        /* <DEDUP_REMOVED lines=12> */
.L_x_147:
[----:B------:R-:W-:Y:S05]  /*8a00*/  BSYNC B1 ;  /* 0x0000000000017941 */ /* 0x000fea0003800000 */
.L_x_146:
        /* <DEDUP_REMOVED lines=12> */
.L_x_149:
[----:B------:R-:W-:Y:S05]  /*8ad0*/  BSYNC B1 ;  /* 0x0000000000017941 */ /* 0x000fea0003800000 */
.L_x_148:
        /* <DEDUP_REMOVED lines=12> */
.L_x_151:
[----:B------:R-:W-:Y:S05]  /*8ba0*/  BSYNC B1 ;  /* 0x0000000000017941 */ /* 0x000fea0003800000 */
.L_x_150:
        /* <DEDUP_REMOVED lines=12> */
.L_x_153:
[----:B------:R-:W-:Y:S05]  /*8c70*/  BSYNC B1 ;  /* 0x0000000000017941 */ /* 0x000fea0003800000 */
.L_x_152:
        /* <DEDUP_REMOVED lines=12> */
.L_x_155:
[----:B------:R-:W-:Y:S05]  /*8d40*/  BSYNC B1 ;  /* 0x0000000000017941 */ /* 0x000fea0003800000 */
.L_x_154:
        /* <DEDUP_REMOVED lines=12> */
.L_x_157:
[----:B------:R-:W-:Y:S05]  /*8e10*/  BSYNC B1 ;  /* 0x0000000000017941 */ /* 0x000fea0003800000 */
.L_x_156:
        /* <DEDUP_REMOVED lines=12> */
.L_x_159:
[----:B------:R-:W-:Y:S05]  /*8ee0*/  BSYNC B1 ;  /* 0x0000000000017941 */ /* 0x000fea0003800000 */
.L_x_158:
        /* <DEDUP_REMOVED lines=12> */
.L_x_161:
[----:B------:R-:W-:Y:S05]  /*8fb0*/  BSYNC B1 ;  /* 0x0000000000017941 */ /* 0x000fea0003800000 */
.L_x_160:
        /* <DEDUP_REMOVED lines=12> */
.L_x_163:
[----:B------:R-:W-:Y:S05]  /*9080*/  BSYNC B1 ;  /* 0x0000000000017941 */ /* 0x000fea0003800000 */
.L_x_162:
        /* <DEDUP_REMOVED lines=12> */
.L_x_165:
[----:B------:R-:W-:Y:S05]  /*9150*/  BSYNC B1 ;  /* 0x0000000000017941 */ /* 0x000fea0003800000 */
.L_x_164:
        /* <DEDUP_REMOVED lines=12> */
.L_x_167:
[----:B------:R-:W-:Y:S05]  /*9220*/  BSYNC B1 ;  /* 0x0000000000017941 */ /* 0x000fea0003800000 */
.L_x_166:
        /* <DEDUP_REMOVED lines=12> */
.L_x_169:
[----:B------:R-:W-:Y:S05]  /*92f0*/  BSYNC B1 ;  /* 0x0000000000017941 */ /* 0x000fea0003800000 */
.L_x_168:
        /* <DEDUP_REMOVED lines=12> */
.L_x_171:
[----:B------:R-:W-:Y:S05]  /*93c0*/  BSYNC B1 ;  /* 0x0000000000017941 */ /* 0x000fea0003800000 */
.L_x_170:
        /* <DEDUP_REMOVED lines=12> */
.L_x_173:
[----:B------:R-:W-:Y:S05]  /*9490*/  BSYNC B1 ;  /* 0x0000000000017941 */ /* 0x000fea0003800000 */
.L_x_172:
        /* <DEDUP_REMOVED lines=12> */
.L_x_175:
[----:B------:R-:W-:Y:S05]  /*9560*/  BSYNC B1 ;  /* 0x0000000000017941 */ /* 0x000fea0003800000 */
.L_x_174:
        /* <DEDUP_REMOVED lines=12> */
.L_x_177:
[----:B------:R-:W-:Y:S05]  /*9630*/  BSYNC B1 ;  /* 0x0000000000017941 */ /* 0x000fea0003800000 */
.L_x_176:
        /* <DEDUP_REMOVED lines=12> */
.L_x_179:
[----:B------:R-:W-:Y:S05]  /*9700*/  BSYNC B1 ;  /* 0x0000000000017941 */ /* 0x000fea0003800000 */
.L_x_178:
        /* <DEDUP_REMOVED lines=12> */
.L_x_181:
[----:B------:R-:W-:Y:S05]  /*97d0*/  BSYNC B1 ;  /* 0x0000000000017941 */ /* 0x000fea0003800000 */
.L_x_180:
        /* <DEDUP_REMOVED lines=12> */
.L_x_183:
[----:B------:R-:W-:Y:S05]  /*98a0*/  BSYNC B1 ;  /* 0x0000000000017941 */ /* 0x000fea0003800000 */
.L_x_182:
        /* <DEDUP_REMOVED lines=12> */
.L_x_185:
[----:B------:R-:W-:Y:S05]  /*9970*/  BSYNC B1 ;  /* 0x0000000000017941 */ /* 0x000fea0003800000 */
.L_x_184:
        /* <DEDUP_REMOVED lines=12> */
.L_x_187:
[----:B------:R-:W-:Y:S05]  /*9a40*/  BSYNC B1 ;  /* 0x0000000000017941 */ /* 0x000fea0003800000 */
.L_x_186:
        /* <DEDUP_REMOVED lines=12> */
.L_x_189:
[----:B------:R-:W-:Y:S05]  /*9b10*/  BSYNC B1 ;  /* 0x0000000000017941 */ /* 0x000fea0003800000 */
.L_x_188:
        /* <DEDUP_REMOVED lines=12> */
.L_x_191:
[----:B------:R-:W-:Y:S05]  /*9be0*/  BSYNC B1 ;  /* 0x0000000000017941 */ /* 0x000fea0003800000 */
.L_x_190:
        /* <DEDUP_REMOVED lines=12> */
.L_x_193:
[----:B------:R-:W-:Y:S05]  /*9cb0*/  BSYNC B1 ;  /* 0x0000000000017941 */ /* 0x000fea0003800000 */
.L_x_192:
[----:B-----5:R-:W-:Y:S01]  /*9cc0*/  LOP3.LUT R32, R32, 0xff, RZ, 0xc0, !PT ;  /* 0x000000ff20207812 */ /* 0x020fe200078ec0ff */
[----:B------:R-:W-:Y:S01]  /*9cd0*/  BSSY B1, `(.L_x_194) ;  /* 0x000000b000017945 */ /* 0x000fe20003800000 */
[----:B------:R-:W-:Y:S02]  /*9ce0*/  ISETP.LT.OR P4, PT, R34, 0x99, !P0 ;  /* 0x000000992200780c */ /* 0x000fe40004781670 */
[----:B------:R-:W-:-:S05]  /*9cf0*/  F2FP.F16.E4M3.UNPACK_B R32, R32 ;  /* 0x00000020ff20723e */ /* 0x000fca00020006ff */
[----:B------:R-:W-:-:S05]  /*9d00*/  HADD2.F32 R32, -RZ, R32.H0_H0 ;  /* 0x20000020ff207230 */ /* 0x000fca0000004100 */
[----:B------:R-:W-:-:S04]  /*9d10*/  FMUL R32, R32, UR26 ;  /* 0x0000001a20207c20 */ /* 0x000fc80008400000 */
[----:B------:R-:W-:Y:S01]  /*9d20*/  FFMA R32, R23, UR25, R32 ;  /* 0x0000001917207c23 */ /* 0x000fe20008000020 */
[----:B------:R-:W-:-:S04]  /*9d30*/  PRMT R23, RZ, 0x7610, R23 ;  /* 0x00007610ff177816 */ /* 0x000fc80000000017 */
[----:B0-----:R-:W-:-:S05]  /*9d40*/  F2FP.SATFINITE.E4M3.F32.PACK_AB_MERGE_C R33, RZ, R32, RZ ;  /* 0x00000020ff21723e */ /* 0x001fca00048070ff */
[----:B------:R0:W-:Y:S01]  /*9d50*/  @!P3 STG.E.U8 desc[UR22][R26.64+0x91], R33 ;  /* 0x000091211a00b986 */ /* 0x0001e2000c101116 */
[----:B------:R-:W-:Y:S05]  /*9d60*/  @P4 BRA `(.L_x_195) ;  /* 0x0000000000044947 */ /* 0x000fea0003800000 */
[----:B------:R0:W5:Y:S02]  /*9d70*/  LDG.E.U8 R23, desc[UR22][R28.64+0x98] ;  /* 0x000098161c177981 */ /* 0x000164000c1e1100 */
.L_x_195:
[----:B------:R-:W-:Y:S05]  /*9d80*/  BSYNC B1 ;  /* 0x0000000000017941 */ /* 0x000fea0003800000 */
.L_x_194:
        /* <DEDUP_REMOVED lines=8> */
[----:B------:R-:W-:-:S05]  /*9e10*/  F2FP.SATFINITE.E4M3.F32.PACK_AB_MERGE_C R23, RZ, R23, RZ ;  /* 0x00000017ff17723e */ /* 0x000fca00048070ff */
[----:B------:R0:W-:Y:S01]  /*9e20*/  @!P4 STG.E.U8 desc[UR22][R24.64+0x98], R23 ;  /* 0x000098171800c986 */ /* 0x0001e2000c101116 */
[----:B------:R-:W-:Y:S05]  /*9e30*/  @P3 BRA `(.L_x_197) ;  /* 0x0000000000043947 */ /* 0x000fea0003800000 */
[----:B------:R0:W5:Y:S02]  /*9e40*/  LDG.E.U8 R22, desc[UR22][R28.64+0x99] ;  /* 0x000099161c167981 */ /* 0x000164000c1e1100 */
.L_x_197:
[----:B------:R-:W-:Y:S05]  /*9e50*/  BSYNC B1 ;  /* 0x0000000000017941 */ /* 0x000fea0003800000 */
.L_x_196:
        /* <DEDUP_REMOVED lines=12> */
.L_x_199:
[----:B------:R-:W-:Y:S05]  /*9f20*/  BSYNC B1 ;  /* 0x0000000000017941 */ /* 0x000fea0003800000 */
.L_x_198:
        /* <DEDUP_REMOVED lines=12> */
.L_x_201:
[----:B------:R-:W-:Y:S05]  /*9ff0*/  BSYNC B1 ;  /* 0x0000000000017941 */ /* 0x000fea0003800000 */
.L_x_200:
        /* <DEDUP_REMOVED lines=12> */
.L_x_203:
[----:B------:R-:W-:Y:S05]  /*a0c0*/  BSYNC B1 ;  /* 0x0000000000017941 */ /* 0x000fea0003800000 */
.L_x_202:
        /* <DEDUP_REMOVED lines=12> */
.L_x_205:
[----:B------:R-:W-:Y:S05]  /*a190*/  BSYNC B1 ;  /* 0x0000000000017941 */ /* 0x000fea0003800000 */
.L_x_204:
        /* <DEDUP_REMOVED lines=12> */
.L_x_207:
[----:B------:R-:W-:Y:S05]  /*a260*/  BSYNC B1 ;  /* 0x0000000000017941 */ /* 0x000fea0003800000 */
.L_x_206:
        /* <DEDUP_REMOVED lines=12> */
.L_x_209:
[----:B------:R-:W-:Y:S05]  /*a330*/  BSYNC B1 ;  /* 0x0000000000017941 */ /* 0x000fea0003800000 */
.L_x_208:
        /* <DEDUP_REMOVED lines=12> */
.L_x_211:
[----:B------:R-:W-:Y:S05]  /*a400*/  BSYNC B1 ;  /* 0x0000000000017941 */ /* 0x000fea0003800000 */
.L_x_210:
        /* <DEDUP_REMOVED lines=12> */
.L_x_213:
[----:B------:R-:W-:Y:S05]  /*a4d0*/  BSYNC B1 ;  /* 0x0000000000017941 */ /* 0x000fea0003800000 */
.L_x_212:
        /* <DEDUP_REMOVED lines=12> */
.L_x_215:
[----:B------:R-:W-:Y:S05]  /*a5a0*/  BSYNC B1 ;  /* 0x0000000000017941 */ /* 0x000fea0003800000 */
.L_x_214:
        /* <DEDUP_REMOVED lines=12> */
.L_x_217:
[----:B------:R-:W-:Y:S05]  /*a670*/  BSYNC B1 ;  /* 0x0000000000017941 */ /* 0x000fea0003800000 */
.L_x_216:
        /* <DEDUP_REMOVED lines=12> */
.L_x_219:
[----:B------:R-:W-:Y:S05]  /*a740*/  BSYNC B1 ;  /* 0x0000000000017941 */ /* 0x000fea0003800000 */
.L_x_218:
        /* <DEDUP_REMOVED lines=12> */
.L_x_221:
[----:B------:R-:W-:Y:S05]  /*a810*/  BSYNC B1 ;  /* 0x0000000000017941 */ /* 0x000fea0003800000 */
.L_x_220:
        /* <DEDUP_REMOVED lines=12> */
.L_x_223:
[----:B------:R-:W-:Y:S05]  /*a8e0*/  BSYNC B1 ;  /* 0x0000000000017941 */ /* 0x000fea0003800000 */
.L_x_222:
        /* <DEDUP_REMOVED lines=12> */
.L_x_225:
[----:B------:R-:W-:Y:S05]  /*a9b0*/  BSYNC B1 ;  /* 0x0000000000017941 */ /* 0x000fea0003800000 */
.L_x_224:
        /* <DEDUP_REMOVED lines=12> */
.L_x_227:
[----:B------:R-:W-:Y:S05]  /*aa80*/  BSYNC B1 ;  /* 0x0000000000017941 */ /* 0x000fea0003800000 */
.L_x_226:
        /* <DEDUP_REMOVED lines=12> */
.L_x_229:
[----:B------:R-:W-:Y:S05]  /*ab50*/  BSYNC B1 ;  /* 0x0000000000017941 */ /* 0x000fea0003800000 */
.L_x_228:
        /* <DEDUP_REMOVED lines=12> */
.L_x_231:
[----:B------:R-:W-:Y:S05]  /*ac20*/  BSYNC B1 ;  /* 0x0000000000017941 */ /* 0x000fea0003800000 */
.L_x_230:
        /* <DEDUP_REMOVED lines=12> */
.L_x_233:
[----:B------:R-:W-:Y:S05]  /*acf0*/  BSYNC B1 ;  /* 0x0000000000017941 */ /* 0x000fea0003800000 */
.L_x_232:
        /* <DEDUP_REMOVED lines=12> */
.L_x_235:
[----:B------:R-:W-:Y:S05]  /*adc0*/  BSYNC B1 ;  /* 0x0000000000017941 */ /* 0x000fea0003800000 */
.L_x_234:
        /* <DEDUP_REMOVED lines=12> */
.L_x_237:
[----:B------:R-:W-:Y:S05]  /*ae90*/  BSYNC B1 ;  /* 0x0000000000017941 */ /* 0x000fea0003800000 */
.L_x_236:
[----:B-----5:R-:W-:Y:S01]  /*aea0*/  LOP3.LUT R2, R2, 0xff, RZ, 0xc0, !PT ;  /* 0x000000ff02027812 */ /* 0x020fe200078ec0ff */
[----:B------:R-:W-:Y:S01]  /*aeb0*/  BSSY B1, `(.L_x_238) ;  /* 0x000000b000017945 */ /* 0x000fe20003800000 */
[----:B------:R-:W-:Y:S02]  /*aec0*/  ISETP.LT.OR P4, PT, R34, 0xc1, !P1 ;  /* 0x000000c12200780c */ /* 0x000fe40004f81670 */
[----:B------:R-:W-:-:S05]  /*aed0*/  F2FP.F16.E4M3.UNPACK_B R2, R2 ;  /* 0x00000002ff02723e */ /* 0x000fca00020006ff */
[----:B------:R-:W-:-:S05]  /*aee0*/  HADD2.F32 R2, -RZ, R2.H0_H0 ;  /* 0x20000002ff027230 */ /* 0x000fca0000004100 */
[----:B0-----:R-:W-:-:S04]  /*aef0*/  FMUL R3, R2, UR26 ;  /* 0x0000001a02037c20 */ /* 0x001fc80008400000 */
[----:B------:R-:W-:Y:S01]  /*af00*/  FFMA R3, R0, UR25, R3 ;  /* 0x0000001900037c23 */ /* 0x000fe20008000003 */
[----:B------:R-:W-:-:S04]  /*af10*/  PRMT R0, RZ, 0x7610, R0 ;  /* 0x00007610ff007816 */ /* 0x000fc80000000000 */
[----:B------:R-:W-:-:S05]  /*af20*/  F2FP.SATFINITE.E4M3.F32.PACK_AB_MERGE_C R3, RZ, R3, RZ ;  /* 0x00000003ff03723e */ /* 0x000fca00048070ff */
[----:B------:R0:W-:Y:S01]  /*af30*/  @!P3 STG.E.U8 desc[UR22][R24.64+0xc1], R3 ;  /* 0x0000c1031800b986 */ /* 0x0001e2000c101116 */
[----:B------:R-:W-:Y:S05]  /*af40*/  @P4 BRA `(.L_x_239) ;  /* 0x0000000000044947 */ /* 0x000fea0003800000 */
[----:B------:R0:W5:Y:S02]  /*af50*/  LDG.E.U8 R0, desc[UR22][R30.64+0xc0] ;  /* 0x0000c0161e007981 */ /* 0x000164000c1e1100 */
.L_x_239:
[----:B------:R-:W-:Y:S05]  /*af60*/  BSYNC B1 ;  /* 0x0000000000017941 */ /* 0x000fea0003800000 */
.L_x_238:
[----:B------:R-:W2:Y:S01]  /*af70*/  LDL.LU R2, [R1] ;  /* 0x0000000001027983 */ /* 0x000ea20000300800 */
[----:B-----5:R-:W-:Y:S01]  /*af80*/  LOP3.LUT R0, R0, 0xff, RZ, 0xc0, !PT ;  /* 0x000000ff00007812 */ /* 0x020fe200078ec0ff */
[----:B------:R-:W-:Y:S01]  /*af90*/  BSSY B1, `(.L_x_240) ;  /* 0x000000b000017945 */ /* 0x000fe20003800000 */
[----:B------:R-:W-:Y:S02]  /*afa0*/  ISETP.LT.OR P3, PT, R34, 0xc2, !P1 ;  /* 0x000000c22200780c */ /* 0x000fe40004f61670 */
[----:B------:R-:W-:-:S05]  /*afb0*/  F2FP.F16.E4M3.UNPACK_B R0, R0 ;  /* 0x00000000ff00723e */ /* 0x000fca00020006ff */
[----:B------:R-:W-:-:S05]  /*afc0*/  HADD2.F32 R0, -RZ, R0.H0_H0 ;  /* 0x20000000ff007230 */ /* 0x000fca0000004100 */
[----:B------:R-:W-:-:S04]  /*afd0*/  FMUL R0, R0, UR26 ;  /* 0x0000001a00007c20 */ /* 0x000fc80008400000 */
[----:B--2---:R-:W-:-:S05]  /*afe0*/  FFMA R0, R2, UR25, R0 ;  /* 0x0000001902007c23 */ /* 0x004fca0008000000 */
[----:B0-----:R-:W-:Y:S02]  /*aff0*/  F2FP.SATFINITE.E4M3.F32.PACK_AB_MERGE_C R3, RZ, R0, RZ ;  /* 0x00000000ff03723e */ /* 0x001fe400048070ff */
[----:B------:R-:W-:-:S03]  /*b000*/  PRMT R0, RZ, 0x7610, R0 ;  /* 0x00007610ff007816 */ /* 0x000fc60000000000 */
[----:B------:R0:W-:Y:S01]  /*b010*/  @!P4 STG.E.U8 desc[UR22][R26.64+0xc0], R3 ;  /* 0x0000c0031a00c986 */ /* 0x0001e2000c101116 */
[----:B------:R-:W-:Y:S05]  /*b020*/  @P3 BRA `(.L_x_241) ;  /* 0x0000000000043947 */ /* 0x000fea0003800000 */
[----:B------:R2:W5:Y:S02]  /*b030*/  LDG.E.U8 R0, desc[UR22][R30.64+0xc1] ;  /* 0x0000c1161e007981 */ /* 0x000564000c1e1100 */
.L_x_241:
[----:B------:R-:W-:Y:S05]  /*b040*/  BSYNC B1 ;  /* 0x0000000000017941 */ /* 0x000fea0003800000 */
.L_x_240:
[----:B------:R-:W3:Y:S01]  /*b050*/  LDL.LU R2, [R1+0x4] ;  /* 0x0000040001027983 */ /* 0x000ee20000300800 */
[----:B-----5:R-:W-:Y:S01]  /*b060*/  LOP3.LUT R0, R0, 0xff, RZ, 0xc0, !PT ;  /* 0x000000ff00007812 */ /* 0x020fe200078ec0ff */
[----:B------:R-:W-:Y:S01]  /*b070*/  BSSY B1, `(.L_x_242) ;  /* 0x000000b000017945 */ /* 0x000fe20003800000 */
[----:B------:R-:W-:Y:S02]  /*b080*/  ISETP.LT.OR P4, PT, R34, 0xc9, !P0 ;  /* 0x000000c92200780c */ /* 0x000fe40004781670 */
[----:B------:R-:W-:-:S05]  /*b090*/  F2FP.F16.E4M3.UNPACK_B R0, R0 ;  /* 0x00000000ff00723e */ /* 0x000fca00020006ff */
[----:B------:R-:W-:-:S05]  /*b0a0*/  HADD2.F32 R0, -RZ, R0.H0_H0 ;  /* 0x20000000ff007230 */ /* 0x000fca0000004100 */
[----:B------:R-:W-:-:S04]  /*b0b0*/  FMUL R0, R0, UR26 ;  /* 0x0000001a00007c20 */ /* 0x000fc80008400000 */
[----:B---3--:R-:W-:-:S05]  /*b0c0*/  FFMA R0, R2, UR25, R0 ;  /* 0x0000001902007c23 */ /* 0x008fca0008000000 */
[----:B0-----:R-:W-:Y:S02]  /*b0d0*/  F2FP.SATFINITE.E4M3.F32.PACK_AB_MERGE_C R3, RZ, R0, RZ ;  /* 0x00000000ff03723e */ /* 0x001fe400048070ff */
[----:B------:R-:W-:-:S03]  /*b0e0*/  PRMT R0, RZ, 0x7610, R0 ;  /* 0x00007610ff007816 */ /* 0x000fc60000000000 */
[----:B------:R0:W-:Y:S01]  /*b0f0*/  @!P3 STG.E.U8 desc[UR22][R26.64+0xc1], R3 ;  /* 0x0000c1031a00b986 */ /* 0x0001e2000c101116 */
[----:B------:R-:W-:Y:S05]  /*b100*/  @P4 BRA `(.L_x_243) ;  /* 0x0000000000044947 */ /* 0x000fea0003800000 */
[----:B------:R3:W5:Y:S02]  /*b110*/  LDG.E.U8 R0, desc[UR22][R28.64+0xc8] ;  /* 0x0000c8161c007981 */ /* 0x000764000c1e1100 */
.L_x_243:
[----:B------:R-:W-:Y:S05]  /*b120*/  BSYNC B1 ;  /* 0x0000000000017941 */ /* 0x000fea0003800000 */
.L_x_242:
[----:B------:R-:W2:Y:S01]  /*b130*/  LDL.LU R2, [R1+0x8] ;  /* 0x0000080001027983 */ /* 0x000ea20000300800 */
        /* <DEDUP_REMOVED lines=12> */
.L_x_245:
[----:B------:R-:W-:Y:S05]  /*b200*/  BSYNC B1 ;  /* 0x0000000000017941 */ /* 0x000fea0003800000 */
.L_x_244:
        /* <DEDUP_REMOVED lines=13> */
.L_x_247:
[----:B------:R-:W-:Y:S05]  /*b2e0*/  BSYNC B1 ;  /* 0x0000000000017941 */ /* 0x000fea0003800000 */
.L_x_246:
        /* <DEDUP_REMOVED lines=13> */
.L_x_249:
[----:B------:R-:W-:Y:S05]  /*b3c0*/  BSYNC B1 ;  /* 0x0000000000017941 */ /* 0x000fea0003800000 */
.L_x_248:
        /* <DEDUP_REMOVED lines=13> */
.L_x_251:
[----:B------:R-:W-:Y:S05]  /*b4a0*/  BSYNC B1 ;  /* 0x0000000000017941 */ /* 0x000fea0003800000 */
.L_x_250:
        /* <DEDUP_REMOVED lines=13> */
.L_x_253:
[----:B------:R-:W-:Y:S05]  /*b580*/  BSYNC B1 ;  /* 0x0000000000017941 */ /* 0x000fea0003800000 */
.L_x_252:
        /* <DEDUP_REMOVED lines=13> */
.L_x_255:
[----:B------:R-:W-:Y:S05]  /*b660*/  BSYNC B1 ;  /* 0x0000000000017941 */ /* 0x000fea0003800000 */
.L_x_254:
        /* <DEDUP_REMOVED lines=13> */
.L_x_257:
[----:B------:R-:W-:Y:S05]  /*b740*/  BSYNC B1 ;  /* 0x0000000000017941 */ /* 0x000fea0003800000 */
.L_x_256:
        /* <DEDUP_REMOVED lines=13> */
.L_x_259:
[----:B------:R-:W-:Y:S05]  /*b820*/  BSYNC B1 ;  /* 0x0000000000017941 */ /* 0x000fea0003800000 */
.L_x_258:
        /* <DEDUP_REMOVED lines=13> */
.L_x_261:
[----:B------:R-:W-:Y:S05]  /*b900*/  BSYNC B1 ;  /* 0x0000000000017941 */ /* 0x000fea0003800000 */
.L_x_260:
        /* <DEDUP_REMOVED lines=13> */
.L_x_263:
[----:B------:R-:W-:Y:S05]  /*b9e0*/  BSYNC B1 ;  /* 0x0000000000017941 */ /* 0x000fea0003800000 */
.L_x_262:
        /* <DEDUP_REMOVED lines=13> */
.L_x_265:
[----:B------:R-:W-:Y:S05]  /*bac0*/  BSYNC B1 ;  /* 0x0000000000017941 */ /* 0x000fea0003800000 */
.L_x_264:
        /* <DEDUP_REMOVED lines=13> */
.L_x_267:
[----:B------:R-:W-:Y:S05]  /*bba0*/  BSYNC B1 ;  /* 0x0000000000017941 */ /* 0x000fea0003800000 */
.L_x_266:
        /* <DEDUP_REMOVED lines=13> */
.L_x_269:
[----:B------:R-:W-:Y:S05]  /*bc80*/  BSYNC B1 ;  /* 0x0000000000017941 */ /* 0x000fea0003800000 */
.L_x_268:
        /* <DEDUP_REMOVED lines=13> */
.L_x_271:
[----:B------:R-:W-:Y:S05]  /*bd60*/  BSYNC B1 ;  /* 0x0000000000017941 */ /* 0x000fea0003800000 */
.L_x_270:
        /* <DEDUP_REMOVED lines=13> */
.L_x_273:
[----:B------:R-:W-:Y:S05]  /*be40*/  BSYNC B1 ;  /* 0x0000000000017941 */ /* 0x000fea0003800000 */
.L_x_272:
        /* <DEDUP_REMOVED lines=13> */
.L_x_275:
[----:B------:R-:W-:Y:S05]  /*bf20*/  BSYNC B1 ;  /* 0x0000000000017941 */ /* 0x000fea0003800000 */
.L_x_274:
        /* <DEDUP_REMOVED lines=13> */
.L_x_277:
[----:B------:R-:W-:Y:S05]  /*c000*/  BSYNC B1 ;  /* 0x0000000000017941 */ /* 0x000fea0003800000 */
.L_x_276:
        /* <DEDUP_REMOVED lines=13> */
.L_x_279:
[----:B------:R-:W-:Y:S05]  /*c0e0*/  BSYNC B1 ;  /* 0x0000000000017941 */ /* 0x000fea0003800000 */
.L_x_278:
        /* <DEDUP_REMOVED lines=13> */
.L_x_281:
[----:B------:R-:W-:Y:S05]  /*c1c0*/  BSYNC B1 ;  /* 0x0000000000017941 */ /* 0x000fea0003800000 */
.L_x_280:
        /* <DEDUP_REMOVED lines=13> */
.L_x_283:
[----:B------:R-:W-:Y:S05]  /*c2a0*/  BSYNC B1 ;  /* 0x0000000000017941 */ /* 0x000fea0003800000 */
.L_x_282:
        /* <DEDUP_REMOVED lines=13> */
.L_x_285:
[----:B------:R-:W-:Y:S05]  /*c380*/  BSYNC B1 ;  /* 0x0000000000017941 */ /* 0x000fea0003800000 */
.L_x_284:
        /* <DEDUP_REMOVED lines=13> */
.L_x_287:
[----:B------:R-:W-:Y:S05]  /*c460*/  BSYNC B1 ;  /* 0x0000000000017941 */ /* 0x000fea0003800000 */
.L_x_286:
        /* <DEDUP_REMOVED lines=13> */
.L_x_289:
[----:B------:R-:W-:Y:S05]  /*c540*/  BSYNC B1 ;  /* 0x0000000000017941 */ /* 0x000fea0003800000 */
.L_x_288:
        /* <DEDUP_REMOVED lines=13> */
.L_x_291:
[----:B------:R-:W-:Y:S05]  /*c620*/  BSYNC B1 ;  /* 0x0000000000017941 */ /* 0x000fea0003800000 */
.L_x_290:
        /* <DEDUP_REMOVED lines=13> */
.L_x_293:
[----:B------:R-:W-:Y:S05]  /*c700*/  BSYNC B1 ;  /* 0x0000000000017941 */ /* 0x000fea0003800000 */
.L_x_292:
        /* <DEDUP_REMOVED lines=13> */
.L_x_295:
[----:B------:R-:W-:Y:S05]  /*c7e0*/  BSYNC B1 ;  /* 0x0000000000017941 */ /* 0x000fea0003800000 */
.L_x_294:
        /* <DEDUP_REMOVED lines=13> */
.L_x_297:
[----:B------:R-:W-:Y:S05]  /*c8c0*/  BSYNC B1 ;  /* 0x0000000000017941 */ /* 0x000fea0003800000 */
.L_x_296:
[----:B------:R-:W-:Y:S05]  /*c8d0*/  @P1 BRA `(.L_x_298) ;  /* 0x0000002000a41947 */ /* 0x000fea0003800000 */
[----:B------:R-:W2:Y:S01]  /*c8e0*/  LDL.LU R2, [R1+0x74] ;  /* 0x0000740001027983 */ /* 0x000ea20000300800 */
[----:B-----5:R-:W-:-:S04]  /*c8f0*/  LOP3.LUT R0, R0, 0xff, RZ, 0xc0, !PT ;  /* 0x000000ff00007812 */ /* 0x020fc800078ec0ff */
[----:B------:R-:W-:-:S05]  /*c900*/  F2FP.F16.E4M3.UNPACK_B R0, R0 ;  /* 0x00000000ff00723e */ /* 0x000fca00020006ff */
[----:B------:R-:W-:-:S05]  /*c910*/  HADD2.F32 R0, -RZ, R0.H0_H0 ;  /* 0x20000000ff007230 */ /* 0x000fca0000004100 */
[----:B------:R-:W-:-:S04]  /*c920*/  FMUL R0, R0, UR26 ;  /* 0x0000001a00007c20 */ /* 0x000fc80008400000 */
[----:B--2---:R-:W-:-:S05]  /*c930*/  FFMA R0, R2, UR25, R0 ;  /* 0x0000001902007c23 */ /* 0x004fca0008000000 */
[----:B0-----:R-:W-:-:S05]  /*c940*/  F2FP.SATFINITE.E4M3.F32.PACK_AB_MERGE_C R3, RZ, R0, RZ ;  /* 0x00000000ff03723e */ /* 0x001fca00048070ff */
[----:B------:R0:W-:Y:S01]  /*c950*/  STG.E.U8 desc[UR22][R26.64+0xf9], R3 ;  /* 0x0000f9031a007986 */ /* 0x0001e2000c101116 */
[----:B------:R-:W-:Y:S05]  /*c960*/  BRA `(.L_x_298) ;  /* 0x0000002000807947 */ /* 0x000fea0003800000 */
.L_x_41:
[C---:B------:R-:W-:Y:S01]  /*c970*/  ISETP.GE.AND P1, PT, R39.reuse, 0x1, PT ;  /* 0x000000012700780c */ /* 0x040fe20003f26270 */
[----:B------:R-:W-:Y:S01]  /*c980*/  FMUL R226, R226, UR25 ;  /* 0x00000019e2e27c20 */ /* 0x000fe20008400000 */
[----:B------:R-:W2:Y:S01]  /*c990*/  LDL.LU R227, [R1+0x10] ;  /* 0x0000100001e37983 */ /* 0x000ea20000300800 */
[----:B------:R-:W-:Y:S01]  /*c9a0*/  ISETP.GE.AND P0, PT, R39, 0x9, PT ;  /* 0x000000092700780c */ /* 0x000fe20003f06270 */
[----:B------:R-:W-:Y:S01]  /*c9b0*/  FMUL R225, R225, UR25 ;  /* 0x00000019e1e17c20 */ /* 0x000fe20008400000 */
[C---:B------:R-:W-:Y:S02]  /*c9c0*/  ISETP.LT.OR P4, PT, R34.reuse, 0x1, !P1 ;  /* 0x000000012200780c */ /* 0x040fe40004f81670 */
[C---:B------:R-:W-:Y:S02]  /*c9d0*/  ISETP.LT.OR P5, PT, R34.reuse, 0x2, !P1 ;  /* 0x000000022200780c */ /* 0x040fe40004fa1670 */
[----:B------:R-:W-:Y:S02]  /*c9e0*/  F2FP.SATFINITE.E4M3.F32.PACK_AB_MERGE_C R29, RZ, R226, RZ ;  /* 0x000000e2ff1d723e */ /* 0x000fe400048070ff */
[----:B------:R-:W-:Y:S01]  /*c9f0*/  ISETP.LT.OR P3, PT, R34, 0x1, !P0 ;  /* 0x000000012200780c */ /* 0x000fe20004761670 */
[----:B------:R-:W-:Y:S01]  /*ca00*/  FMUL R224, R224, UR25 ;  /* 0x00000019e0e07c20 */ /* 0x000fe20008400000 */
[----:B------:R-:W-:Y:S01]  /*ca10*/  ISETP.LT.OR P6, PT, R34, 0xa, !P1 ;  /* 0x0000000a2200780c */ /* 0x000fe20004fc1670 */
[----:B------:R-:W-:Y:S01]  /*ca20*/  FMUL R223, R223, UR25 ;  /* 0x00000019dfdf7c20 */ /* 0x000fe20008400000 */
[----:B------:R-:W-:Y:S01]  /*ca30*/  F2FP.SATFINITE.E4M3.F32.PACK_AB_MERGE_C R225, RZ, R225, RZ ;  /* 0x000000e1ffe1723e */ /* 0x000fe200048070ff */
[----:B------:R-:W-:Y:S01]  /*ca40*/  FMUL R221, R221, UR25 ;  /* 0x00000019dddd7c20 */ /* 0x000fe20008400000 */
[----:B------:R-:W-:Y:S01]  /*ca50*/  FMUL R222, R222, UR25 ;  /* 0x00000019dede7c20 */ /* 0x000fe20008400000 */
[----:B------:R0:W-:Y:S01]  /*ca60*/  @!P4 STG.E.U8 desc[UR22][R24.64], R29 ;  /* 0x0000001d1800c986 */ /* 0x0001e2000c101116 */
[----:B------:R-:W-:-:S02]  /*ca70*/  ISETP.LT.OR P4, PT, R34, 0x2, !P0 ;  /* 0x000000022200780c */ /* 0x000fc40004781670 */
[----:B------:R-:W-:Y:S01]  /*ca80*/  F2FP.SATFINITE.E4M3.F32.PACK_AB_MERGE_C R31, RZ, R224, RZ ;  /* 0x000000e0ff1f723e */ /* 0x000fe200048070ff */
[----:B------:R3:W-:Y:S01]  /*ca90*/  @!P5 STG.E.U8 desc[UR22][R24.64+0x1], R225 ;  /* 0x000001e11800d986 */ /* 0x0007e2000c101116 */
[----:B------:R-:W-:Y:S02]  /*caa0*/  ISETP.LT.OR P5, PT, R34, 0x9, !P1 ;  /* 0x000000092200780c */ /* 0x000fe40004fa1670 */
[----:B------:R-:W-:Y:S01]  /*cab0*/  F2FP.SATFINITE.E4M3.F32.PACK_AB_MERGE_C R223, RZ, R223, RZ ;  /* 0x000000dfffdf723e */ /* 0x000fe200048070ff */
[----:B------:R-:W-:Y:S01]  /*cac0*/  FMUL R220, R220, UR25 ;  /* 0x00000019dcdc7c20 */ /* 0x000fe20008400000 */
[----:B------:R-:W-:Y:S01]  /*cad0*/  F2FP.SATFINITE.E4M3.F32.PACK_AB_MERGE_C R221, RZ, R221, RZ ;  /* 0x000000ddffdd723e */ /* 0x000fe200048070ff */
[----:B------:R-:W-:Y:S01]  /*cae0*/  @!P3 STG.E.U8 desc[UR22][R26.64], R31 ;  /* 0x0000001f1a00b986 */ /* 0x000fe2000c101116 */
[----:B------:R-:W-:-:S03]  /*caf0*/  ISETP.LT.OR P3, PT, R34, 0x9, !P0 ;  /* 0x000000092200780c */ /* 0x000fc60004761670 */
[----:B------:R-:W-:Y:S01]  /*cb00*/  @!P4 STG.E.U8 desc[UR22][R26.64+0x1], R223 ;  /* 0x000001df1a00c986 */ /* 0x000fe2000c101116 */
[----:B------:R-:W-:-:S03]  /*cb10*/  ISETP.LT.OR P4, PT, R34, 0xa, !P0 ;  /* 0x0000000a2200780c */ /* 0x000fc60004781670 */
[----:B------:R-:W-:Y:S01]  /*cb20*/  @!P6 STG.E.U8 desc[UR22][R24.64+0x9], R221 ;  /* 0x000009dd1800e986 */ /* 0x000fe2000c101116 */
[C---:B------:R-:W-:Y:S01]  /*cb30*/  ISETP.LT.OR P6, PT, R34.reuse, 0x12, !P1 ;  /* 0x000000122200780c */ /* 0x040fe20004fc1670 */
[----:B------:R-:W-:Y:S01]  /*cb40*/  FMUL R219, R219, UR25 ;  /* 0x00000019dbdb7c20 */ /* 0x000fe20008400000 */
[----:B0-----:R-:W-:Y:S01]  /*cb50*/  F2FP.SATFINITE.E4M3.F32.PACK_AB_MERGE_C R29, RZ, R222, RZ ;  /* 0x000000deff1d723e */ /* 0x001fe200048070ff */
[----:B------:R-:W-:Y:S01]  /*cb60*/  FMUL R217, R217, UR25 ;  /* 0x00000019d9d97c20 */ /* 0x000fe20008400000 */
[----:B------:R-:W4:Y:S01]  /*cb70*/  LDL.LU R226, [R1+0xc] ;  /* 0x00000c0001e27983 */ /* 0x000f220000300800 */
[----:B------:R-:W-:Y:S02]  /*cb80*/  F2FP.SATFINITE.E4M3.F32.PACK_AB_MERGE_C R33, RZ, R220, RZ ;  /* 0x000000dcff21723e */ /* 0x000fe400048070ff */
[----:B------:R-:W-:Y:S01]  /*cb90*/  F2FP.SATFINITE.E4M3.F32.PACK_AB_MERGE_C R219, RZ, R219, RZ ;  /* 0x000000dbffdb723e */ /* 0x000fe200048070ff */
[----:B------:R0:W-:Y:S01]  /*cba0*/  @!P5 STG.E.U8 desc[UR22][R24.64+0x8], R29 ;  /* 0x0000081d1800d986 */ /* 0x0001e2000c101116 */
[----:B------:R-:W-:-:S02]  /*cbb0*/  ISETP.LT.OR P5, PT, R34, 0x11, !P1 ;  /* 0x000000112200780c */ /* 0x000fc40004fa1670 */
[----:B------:R-:W-:Y:S01]  /*cbc0*/  F2FP.SATFINITE.E4M3.F32.PACK_AB_MERGE_C R217, RZ, R217, RZ ;  /* 0x000000d9ffd9723e */ /* 0x000fe200048070ff */
[----:B---3--:R-:W3:Y:S01]  /*cbd0*/  LDL.LU R225, [R1+0x8] ;  /* 0x0000080001e17983 */ /* 0x008ee20000300800 */
[----:B------:R-:W-:-:S03]  /*cbe0*/  FMUL R218, R218, UR25 ;  /* 0x00000019dada7c20 */ /* 0x000fc60008400000 */
[----:B------:R-:W4:Y:S04]  /*cbf0*/  LDL.LU R224, [R1+0x4] ;  /* 0x0000040001e07983 */ /* 0x000f280000300800 */
[----:B------:R-:W3:Y:S01]  /*cc00*/  LDL.LU R222, [R1] ;  /* 0x0000000001de7983 */ /* 0x000ee20000300800 */
[----:B0-----:R-:W-:Y:S01]  /*cc10*/  F2FP.SATFINITE.E4M3.F32.PACK_AB_MERGE_C R29, RZ, R218, RZ ;  /* 0x000000daff1d723e */ /* 0x001fe200048070ff */
[----:B------:R-:W-:Y:S01]  /*cc20*/  FMUL R216, R216, UR25 ;  /* 0x00000019d8d87c20 */ /* 0x000fe20008400000 */
[----:B------:R-:W-:Y:S01]  /*cc30*/  FMUL R215, R215, UR25 ;  /* 0x00000019d7d77c20 */ /* 0x000fe20008400000 */
[----:B------:R0:W-:Y:S01]  /*cc40*/  @!P3 STG.E.U8 desc[UR22][R26.64+0x8], R33 ;  /* 0x000008211a00b986 */ /* 0x0001e2000c101116 */
[C---:B------:R-:W-:Y:S01]  /*cc50*/  ISETP.LT.OR P3, PT, R34.reuse, 0x11, !P0 ;  /* 0x000000112200780c */ /* 0x040fe20004761670 */
[----:B------:R-:W-:Y:S01]  /*cc60*/  FMUL R213, R213, UR25 ;  /* 0x00000019d5d57c20 */ /* 0x000fe20008400000 */
[----:B------:R-:W-:Y:S01]  /*cc70*/  F2FP.SATFINITE.E4M3.F32.PACK_AB_MERGE_C R31, RZ, R216, RZ ;  /* 0x000000d8ff1f723e */ /* 0x000fe200048070ff */
[----:B------:R-:W-:Y:S01]  /*cc80*/  @!P4 STG.E.U8 desc[UR22][R26.64+0x9], R219 ;  /* 0x000009db1a00c986 */ /* 0x000fe2000c101116 */
[----:B------:R-:W-:Y:S01]  /*cc90*/  ISETP.LT.OR P4, PT, R34, 0x12, !P0 ;  /* 0x000000122200780c */ /* 0x000fe20004781670 */
[----:B------:R-:W-:Y:S01]  /*cca0*/  FMUL R214, R214, UR25 ;  /* 0x00000019d6d67c20 */ /* 0x000fe20008400000 */
[----:B------:R-:W-:Y:S01]  /*ccb0*/  F2FP.SATFINITE.E4M3.F32.PACK_AB_MERGE_C R215, RZ, R215, RZ ;  /* 0x000000d7ffd7723e */ /* 0x000fe200048070ff */
[----:B------:R-:W-:Y:S01]  /*ccc0*/  @!P6 STG.E.U8 desc[UR22][R24.64+0x11], R217 ;  /* 0x000011d91800e986 */ /* 0x000fe2000c101116 */
[----:B------:R-:W-:Y:S01]  /*ccd0*/  ISETP.LT.OR P6, PT, R34, 0x1a, !P1 ;  /* 0x0000001a2200780c */ /* 0x000fe20004fc1670 */
[----:B------:R-:W-:Y:S01]  /*cce0*/  FMUL R212, R212, UR25 ;  /* 0x00000019d4d47c20 */ /* 0x000fe20008400000 */
[----:B------:R-:W-:Y:S01]  /*ccf0*/  F2FP.SATFINITE.E4M3.F32.PACK_AB_MERGE_C R213, RZ, R213, RZ ;  /* 0x000000d5ffd5723e */ /* 0x000fe200048070ff */
[----:B------:R1:W-:Y:S01]  /*cd00*/  @!P5 STG.E.U8 desc[UR22][R24.64+0x10], R29 ;  /* 0x0000101d1800d986 */ /* 0x0003e2000c101116 */
[C---:B------:R-:W-:Y:S01]  /*cd10*/  ISETP.LT.OR P5, PT, R34.reuse, 0x19, !P1 ;  /* 0x000000192200780c */ /* 0x040fe20004fa1670 */
[----:B------:R-:W-:Y:S01]  /*cd20*/  FMUL R211, R211, UR25 ;  /* 0x00000019d3d37c20 */ /* 0x000fe20008400000 */
[----:B------:R-:W-:Y:S01]  /*cd30*/  FMUL R209, R209, UR25 ;  /* 0x00000019d1d17c20 */ /* 0x000fe20008400000 */
[----:B------:R1:W-:Y:S01]  /*cd40*/  @!P3 STG.E.U8 desc[UR22][R26.64+0x10], R31 ;  /* 0x0000101f1a00b986 */ /* 0x0003e2000c101116 */
[----:B------:R-:W-:Y:S01]  /*cd50*/  ISETP.LT.OR P3, PT, R34, 0x19, !P0 ;  /* 0x000000192200780c */ /* 0x000fe20004761670 */
[----:B------:R-:W-:Y:S01]  /*cd60*/  FMUL R210, R210, UR25 ;  /* 0x00000019d2d27c20 */ /* 0x000fe20008400000 */
[----:B0-----:R-:W-:Y:S01]  /*cd70*/  F2FP.SATFINITE.E4M3.F32.PACK_AB_MERGE_C R33, RZ, R212, RZ ;  /* 0x000000d4ff21723e */ /* 0x001fe200048070ff */
[----:B------:R-:W-:Y:S01]  /*cd80*/  @!P4 STG.E.U8 desc[UR22][R26.64+0x11], R215 ;  /* 0x000011d71a00c986 */ /* 0x000fe2000c101116 */
[----:B------:R-:W-:Y:S01]  /*cd90*/  ISETP.LT.OR P4, PT, R34, 0x1a, !P0 ;  /* 0x0000001a2200780c */ /* 0x000fe20004781670 */
[----:B------:R-:W-:Y:S01]  /*cda0*/  FMUL R208, R208, UR25 ;  /* 0x00000019d0d07c20 */ /* 0x000fe20008400000 */
[----:B------:R-:W-:Y:S01]  /*cdb0*/  F2FP.SATFINITE.E4M3.F32.PACK_AB_MERGE_C R211, RZ, R211, RZ ;  /* 0x000000d3ffd3723e */ /* 0x000fe200048070ff */
[----:B------:R-:W-:Y:S01]  /*cdc0*/  @!P6 STG.E.U8 desc[UR22][R24.64+0x19], R213 ;  /* 0x000019d51800e986 */ /* 0x000fe2000c101116 */
[----:B------:R-:W-:Y:S01]  /*cdd0*/  ISETP.LT.OR P6, PT, R34, 0x22, !P1 ;  /* 0x000000222200780c */ /* 0x000fe20004fc1670 */
[----:B------:R-:W-:Y:S01]  /*cde0*/  FMUL R207, R207, UR25 ;  /* 0x00000019cfcf7c20 */ /* 0x000fe20008400000 */
[----:B-1----:R-:W-:Y:S01]  /*cdf0*/  F2FP.SATFINITE.E4M3.F32.PACK_AB_MERGE_C R29, RZ, R214, RZ ;  /* 0x000000d6ff1d723e */ /* 0x002fe200048070ff */
[----:B------:R-:W-:Y:S01]  /*ce00*/  FMUL R205, R205, UR25 ;  /* 0x00000019cdcd7c20 */ /* 0x000fe20008400000 */
[----:B------:R-:W-:Y:S01]  /*ce10*/  F2FP.SATFINITE.E4M3.F32.PACK_AB_MERGE_C R209, RZ, R209, RZ ;  /* 0x000000d1ffd1723e */ /* 0x000fe200048070ff */
[----:B------:R-:W-:Y:S01]  /*ce20*/  FMUL R206, R206, UR25 ;  /* 0x00000019cece7c20 */ /* 0x000fe20008400000 */
[----:B------:R-:W-:Y:S01]  /*ce30*/  F2FP.SATFINITE.E4M3.F32.PACK_AB_MERGE_C R31, RZ, R208, RZ ;  /* 0x000000d0ff1f723e */ /* 0x000fe200048070ff */
[----:B------:R0:W-:Y:S01]  /*ce40*/  @!P5 STG.E.U8 desc[UR22][R24.64+0x18], R29 ;  /* 0x0000181d1800d986 */ /* 0x0001e2000c101116 */
[----:B------:R-:W-:Y:S01]  /*ce50*/  ISETP.LT.OR P5, PT, R34, 0x21, !P1 ;  /* 0x000000212200780c */ /* 0x000fe20004fa1670 */
[----:B------:R-:W-:Y:S01]  /*ce60*/  FMUL R204, R204, UR25 ;  /* 0x00000019cccc7c20 */ /* 0x000fe20008400000 */
[----:B------:R-:W-:Y:S01]  /*ce70*/  F2FP.SATFINITE.E4M3.F32.PACK_AB_MERGE_C R207, RZ, R207, RZ ;  /* 0x000000cfffcf723e */ /* 0x000fe200048070ff */
[----:B------:R1:W-:Y:S01]  /*ce80*/  @!P3 STG.E.U8 desc[UR22][R26.64+0x18], R33 ;  /* 0x000018211a00b986 */ /* 0x0003e2000c101116 */
[C---:B------:R-:W-:Y:S01]  /*ce90*/  ISETP.LT.OR P3, PT, R34.reuse, 0x21, !P0 ;  /* 0x000000212200780c */ /* 0x040fe20004761670 */
[----:B------:R-:W-:Y:S01]  /*cea0*/  FMUL R203, R203, UR25 ;  /* 0x00000019cbcb7c20 */ /* 0x000fe20008400000 */
[----:B------:R-:W-:Y:S01]  /*ceb0*/  F2FP.SATFINITE.E4M3.F32.PACK_AB_MERGE_C R205, RZ, R205, RZ ;  /* 0x000000cdffcd723e */ /* 0x000fe200048070ff */
[----:B------:R-:W-:Y:S01]  /*cec0*/  @!P4 STG.E.U8 desc[UR22][R26.64+0x19], R211 ;  /* 0x000019d31a00c986 */ /* 0x000fe2000c101116 */
[C---:B------:R-:W-:Y:S01]  /*ced0*/  ISETP.LT.OR P4, PT, R34.reuse, 0x22, !P0 ;  /* 0x000000222200780c */ /* 0x040fe20004781670 */
[----:B------:R-:W-:Y:S01]  /*cee0*/  FMUL R201, R201, UR25 ;  /* 0x00000019c9c97c20 */ /* 0x000fe20008400000 */
[----:B------:R-:W-:Y:S01]  /*cef0*/  F2FP.SATFINITE.E4M3.F32.PACK_AB_MERGE_C R203, RZ, R203, RZ ;  /* 0x000000cbffcb723e */ /* 0x000fe200048070ff */
[----:B------:R-:W-:Y:S01]  /*cf00*/  @!P6 STG.E.U8 desc[UR22][R24.64+0x21], R209 ;  /* 0x000021d11800e986 */ /* 0x000fe2000c101116 */
[----:B------:R-:W-:Y:S01]  /*cf10*/  ISETP.LT.OR P6, PT, R34, 0x2a, !P1 ;  /* 0x0000002a2200780c */ /* 0x000fe20004fc1670 */
[----:B------:R-:W-:Y:S01]  /*cf20*/  FMUL R202, R202, UR25 ;  /* 0x00000019caca7c20 */ /* 0x000fe20008400000 */
[----:B0-----:R-:W-:Y:S01]  /*cf30*/  F2FP.SATFINITE.E4M3.F32.PACK_AB_MERGE_C R29, RZ, R210, RZ ;  /* 0x000000d2ff1d723e */ /* 0x001fe200048070ff */
[----:B------:R-:W-:Y:S01]  /*cf40*/  FMUL R200, R200, UR25 ;  /* 0x00000019c8c87c20 */ /* 0x000fe20008400000 */
[----:B-1----:R-:W-:Y:S01]  /*cf50*/  F2FP.SATFINITE.E4M3.F32.PACK_AB_MERGE_C R33, RZ, R204, RZ ;  /* 0x000000ccff21723e */ /* 0x002fe200048070ff */
[----:B------:R-:W-:Y:S01]  /*cf60*/  FMUL R199, R199, UR25 ;  /* 0x00000019c7c77c20 */ /* 0x000fe20008400000 */
[----:B------:R-:W-:Y:S01]  /*cf70*/  F2FP.SATFINITE.E4M3.F32.PACK_AB_MERGE_C R201, RZ, R201, RZ ;  /* 0x000000c9ffc9723e */ /* 0x000fe200048070ff */
[----:B------:R0:W-:Y:S01]  /*cf80*/  @!P5 STG.E.U8 desc[UR22][R24.64+0x20], R29 ;  /* 0x0000201d1800d986 */ /* 0x0001e2000c101116 */
[C---:B------:R-:W-:Y:S01]  /*cf90*/  ISETP.LT.OR P5, PT, R34.reuse, 0x29, !P1 ;  /* 0x000000292200780c */ /* 0x040fe20004fa1670 */
[----:B------:R-:W-:Y:S01]  /*cfa0*/  FMUL R197, R197, UR25 ;  /* 0x00000019c5c57c20 */ /* 0x000fe20008400000 */
[----:B------:R-:W-:Y:S01]  /*cfb0*/  F2FP.SATFINITE.E4M3.F32.PACK_AB_MERGE_C R199, RZ, R199, RZ ;  /* 0x000000c7ffc7723e */ /* 0x000fe200048070ff */
[----:B------:R1:W-:Y:S01]  /*cfc0*/  @!P3 STG.E.U8 desc[UR22][R26.64+0x20], R31 ;  /* 0x0000201f1a00b986 */ /* 0x0003e2000c101116 */
[----:B------:R-:W-:Y:S01]  /*cfd0*/  ISETP.LT.OR P3, PT, R34, 0x29, !P0 ;  /* 0x000000292200780c */ /* 0x000fe20004761670 */
[----:B------:R-:W-:Y:S01]  /*cfe0*/  FMUL R198, R198, UR25 ;  /* 0x00000019c6c67c20 */ /* 0x000fe20008400000 */
[----:B------:R-:W-:Y:S01]  /*cff0*/  F2FP.SATFINITE.E4M3.F32.PACK_AB_MERGE_C R197, RZ, R197, RZ ;  /* 0x000000c5ffc5723e */ /* 0x000fe200048070ff */
[----:B------:R-:W-:Y:S01]  /*d000*/  @!P4 STG.E.U8 desc[UR22][R26.64+0x21], R207 ;  /* 0x000021cf1a00c986 */ /* 0x000fe2000c101116 */
[----:B------:R-:W-:Y:S01]  /*d010*/  ISETP.LT.OR P4, PT, R34, 0x2a, !P0 ;  /* 0x0000002a2200780c */ /* 0x000fe20004781670 */
[----:B------:R-:W-:Y:S01]  /*d020*/  FMUL R196, R196, UR25 ;  /* 0x00000019c4c47c20 */ /* 0x000fe20008400000 */
[----:B------:R-:W-:Y:S01]  /*d030*/  FMUL R195, R195, UR25 ;  /* 0x00000019c3c37c20 */ /* 0x000fe20008400000 */
        /* <DEDUP_REMOVED lines=27> */
[----:B------:R-:W-:Y:S01]  /*d1f0*/  FMUL R186, R186, UR25 ;  /* 0x00000019baba7c20 */ /* 0x000fe20008400000 */
        /* <DEDUP_REMOVED lines=154> */
[----:B-----5:R-:W-:Y:S01]  /*dba0*/  FMUL R5, R5, UR25 ;  /* 0x0000001905057c20 */ /* 0x020fe20008400000 */
[----:B0-----:R-:W-:Y:S01]  /*dbb0*/  F2FP.SATFINITE.E4M3.F32.PACK_AB_MERGE_C R29, RZ, R170, RZ ;  /* 0x000000aaff1d723e */ /* 0x001fe200048070ff */
[----:B------:R-:W-:Y:S01]  /*dbc0*/  FMUL R0, R0, UR25 ;  /* 0x0000001900007c20 */ /* 0x000fe20008400000 */
[----:B-1----:R-:W-:Y:S01]  /*dbd0*/  F2FP.SATFINITE.E4M3.F32.PACK_AB_MERGE_C R33, RZ, R164, RZ ;  /* 0x000000a4ff21723e */ /* 0x002fe200048070ff */
[----:B------:R-:W-:Y:S01]  /*dbe0*/  FMUL R6, R6, UR25 ;  /* 0x0000001906067c20 */ /* 0x000fe20008400000 */
[----:B------:R-:W-:Y:S01]  /*dbf0*/  F2FP.SATFINITE.E4M3.F32.PACK_AB_MERGE_C R7, RZ, R7, RZ ;  /* 0x00000007ff07723e */ /* 0x000fe200048070ff */
[----:B------:R0:W-:Y:S01]  /*dc00*/  @!P5 STG.E.U8 desc[UR22][R24.64+0x70], R29 ;  /* 0x0000701d1800d986 */ /* 0x0001e2000c101116 */
[----:B------:R-:W-:Y:S01]  /*dc10*/  ISETP.LT.OR P5, PT, R34, 0x79, !P1 ;  /* 0x000000792200780c */ /* 0x000fe20004fa1670 */
[----:B------:R-:W-:Y:S01]  /*dc20*/  FMUL R2, R2, UR25 ;  /* 0x0000001902027c20 */ /* 0x000fe20008400000 */
[----:B------:R-:W-:Y:S01]  /*dc30*/  F2FP.SATFINITE.E4M3.F32.PACK_AB_MERGE_C R5, RZ, R5, RZ ;  /* 0x00000005ff05723e */ /* 0x000fe200048070ff */
[----:B------:R1:W-:Y:S01]  /*dc40*/  @!P3 STG.E.U8 desc[UR22][R26.64+0x70], R31 ;  /* 0x0000701f1a00b986 */ /* 0x0003e2000c101116 */
[----:B------:R-:W-:Y:S01]  /*dc50*/  ISETP.LT.OR P3, PT, R34, 0x79, !P0 ;  /* 0x000000792200780c */ /* 0x000fe20004761670 */
[----:B------:R-:W-:Y:S01]  /*dc60*/  FMUL R3, R3, UR25 ;  /* 0x0000001903037c20 */ /* 0x000fe20008400000 */
[----:B------:R-:W-:Y:S01]  /*dc70*/  FMUL R4, R4, UR25 ;  /* 0x0000001904047c20 */ /* 0x000fe20008400000 */
[----:B------:R-:W-:Y:S01]  /*dc80*/  @!P4 STG.E.U8 desc[UR22][R26.64+0x71], R167 ;  /* 0x000071a71a00c986 */ /* 0x000fe2000c101116 */
[----:B------:R-:W-:-:S03]  /*dc90*/  ISETP.LT.OR P4, PT, R34, 0x7a, !P0 ;  /* 0x0000007a2200780c */ /* 0x000fc60004781670 */
[----:B------:R-:W-:Y:S01]  /*dca0*/  @!P6 STG.E.U8 desc[UR22][R24.64+0x79], R165 ;  /* 0x000079a51800e986 */ /* 0x000fe2000c101116 */
[----:B------:R-:W-:Y:S02]  /*dcb0*/  ISETP.LT.OR P6, PT, R34, 0x82, !P1 ;  /* 0x000000822200780c */ /* 0x000fe40004fc1670 */
[----:B0-----:R-:W-:Y:S01]  /*dcc0*/  F2FP.SATFINITE.E4M3.F32.PACK_AB_MERGE_C R29, RZ, R166, RZ ;  /* 0x000000a6ff1d723e */ /* 0x001fe200048070ff */
[----:B------:R-:W4:Y:S01]  /*dcd0*/  LDL.LU R220, [R1+0x14] ;  /* 0x0000140001dc7983 */ /* 0x000f220000300800 */
[----:B-1----:R-:W-:-:S03]  /*dce0*/  F2FP.SATFINITE.E4M3.F32.PACK_AB_MERGE_C R31, RZ, R160, RZ ;  /* 0x000000a0ff1f723e */ /* 0x002fc600048070ff */
[----:B------:R0:W-:Y:S01]  /*dcf0*/  @!P5 STG.E.U8 desc[UR22][R24.64+0x78], R29 ;  /* 0x0000781d1800d986 */ /* 0x0001e2000c101116 */
[----:B------:R-:W-:-:S03]  /*dd00*/  ISETP.LT.OR P5, PT, R34, 0x81, !P1 ;  /* 0x000000812200780c */ /* 0x000fc60004fa1670 */
[----:B------:R1:W-:Y:S01]  /*dd10*/  @!P3 STG.E.U8 desc[UR22][R26.64+0x78], R33 ;  /* 0x000078211a00b986 */ /* 0x0003e2000c101116 */
[----:B------:R-:W-:-:S03]  /*dd20*/  ISETP.LT.OR P3, PT, R34, 0x81, !P0 ;  /* 0x000000812200780c */ /* 0x000fc60004761670 */
        /* <DEDUP_REMOVED lines=26> */
[----:B0-----:R-:W-:Y:S02]  /*ded0*/  F2FP.SATFINITE.E4M3.F32.PACK_AB_MERGE_C R29, RZ, R154, RZ ;  /* 0x0000009aff1d723e */ /* 0x001fe400048070ff */
[----:B-1----:R-:W-:-:S03]  /*dee0*/  F2FP.SATFINITE.E4M3.F32.PACK_AB_MERGE_C R33, RZ, R20, RZ ;  /* 0x00000014ff21723e */ /* 0x002fc600048070ff */
[----:B------:R0:W-:Y:S01]  /*def0*/  @!P5 STG.E.U8 desc[UR22][R24.64+0x90], R29 ;  /* 0x0000901d1800d986 */ /* 0x0001e2000c101116 */
[----:B------:R-:W-:-:S03]  /*df00*/  ISETP.LT.OR P5, PT, R34, 0x99, !P1 ;  /* 0x000000992200780c */ /* 0x000fc60004fa1670 */
[----:B------:R-:W-:Y:S01]  /*df10*/  @!P3 STG.E.U8 desc[UR22][R26.64+0x90], R31 ;  /* 0x0000901f1a00b986 */ /* 0x000fe2000c101116 */
[----:B------:R-:W-:-:S03]  /*df20*/  ISETP.LT.OR P3, PT, R34, 0x99, !P0 ;  /* 0x000000992200780c */ /* 0x000fc60004761670 */
[----:B------:R1:W-:Y:S01]  /*df30*/  @!P4 STG.E.U8 desc[UR22][R26.64+0x91], R23 ;  /* 0x000091171a00c986 */ /* 0x0003e2000c101116 */
[----:B------:R-:W-:-:S03]  /*df40*/  ISETP.LT.OR P4, PT, R34, 0x9a, !P0 ;  /* 0x0000009a2200780c */ /* 0x000fc60004781670 */
[----:B------:R2:W-:Y:S01]  /*df50*/  @!P6 STG.E.U8 desc[UR22][R24.64+0x99], R21 ;  /* 0x000099151800e986 */ /* 0x0005e2000c101116 */
[----:B------:R-:W-:Y:S02]  /*df60*/  ISETP.LT.OR P6, PT, R34, 0xa2, !P1 ;  /* 0x000000a22200780c */ /* 0x000fe40004fc1670 */
[----:B0-----:R-:W-:-:S05]  /*df70*/  F2FP.SATFINITE.E4M3.F32.PACK_AB_MERGE_C R29, RZ, R22, RZ ;  /* 0x00000016ff1d723e */ /* 0x001fca00048070ff */
[----:B------:R-:W-:Y:S01]  /*df80*/  @!P5 STG.E.U8 desc[UR22][R24.64+0x98], R29 ;  /* 0x0000981d1800d986 */ /* 0x000fe2000c101116 */
[C---:B------:R-:W-:Y:S02]  /*df90*/  ISETP.LT.OR P5, PT, R34.reuse, 0xa1, !P1 ;  /* 0x000000a12200780c */ /* 0x040fe40004fa1670 */
[----:B-1----:R-:W-:Y:S01]  /*dfa0*/  F2FP.SATFINITE.E4M3.F32.PACK_AB_MERGE_C R23, RZ, R18, RZ ;  /* 0x00000012ff17723e */ /* 0x002fe200048070ff */
[----:B------:R-:W-:Y:S01]  /*dfb0*/  @!P3 STG.E.U8 desc[UR22][R26.64+0x98], R33 ;  /* 0x000098211a00b986 */ /* 0x000fe2000c101116 */
[C---:B------:R-:W-:Y:S02]  /*dfc0*/  ISETP.LT.OR P3, PT, R34.reuse, 0xa1, !P0 ;  /* 0x000000a12200780c */ /* 0x040fe40004761670 */
[----:B--2---:R-:W-:Y:S01]  /*dfd0*/  F2FP.SATFINITE.E4M3.F32.PACK_AB_MERGE_C R21, RZ, R16, RZ ;  /* 0x00000010ff15723e */ /* 0x004fe200048070ff */
[----:B------:R0:W-:Y:S01]  /*dfe0*/  @!P4 STG.E.U8 desc[UR22][R26.64+0x99], R19 ;  /* 0x000099131a00c986 */ /* 0x0001e2000c101116 */
[----:B------:R-:W-:-:S03]  /*dff0*/  ISETP.LT.OR P4, PT, R34, 0xa2, !P0 ;  /* 0x000000a22200780c */ /* 0x000fc60004781670 */
[----:B------:R1:W-:Y:S01]  /*e000*/  @!P6 STG.E.U8 desc[UR22][R24.64+0xa1], R17 ;  /* 0x0000a1111800e986 */ /* 0x0003e2000c101116 */
[----:B------:R-:W-:-:S03]  /*e010*/  ISETP.LT.OR P6, PT, R34, 0xaa, !P1 ;  /* 0x000000aa2200780c */ /* 0x000fc60004fc1670 */
[----:B------:R-:W-:Y:S01]  /*e020*/  @!P5 STG.E.U8 desc[UR22][R24.64+0xa0], R23 ;  /* 0x0000a0171800d986 */ /* 0x000fe2000c101116 */
[----:B------:R-:W-:-:S03]  /*e030*/  ISETP.LT.OR P5, PT, R34, 0xa9, !P1 ;  /* 0x000000a92200780c */ /* 0x000fc60004fa1670 */
[----:B------:R-:W-:Y:S01]  /*e040*/  @!P3 STG.E.U8 desc[UR22][R26.64+0xa0], R21 ;  /* 0x0000a0151a00b986 */ /* 0x000fe2000c101116 */
[C---:B------:R-:W-:Y:S02]  /*e050*/  ISETP.LT.OR P3, PT, R34.reuse, 0xa9, !P0 ;  /* 0x000000a92200780c */ /* 0x040fe40004761670 */
[----:B0-----:R-:W-:Y:S01]  /*e060*/  F2FP.SATFINITE.E4M3.F32.PACK_AB_MERGE_C R19, RZ, R14, RZ ;  /* 0x0000000eff13723e */ /* 0x001fe200048070ff */
[----:B------:R0:W-:Y:S01]  /*e070*/  @!P4 STG.E.U8 desc[UR22][R26.64+0xa1], R15 ;  /* 0x0000a10f1a00c986 */ /* 0x0001e2000c101116 */
[C---:B------:R-:W-:Y:S02]  /*e080*/  ISETP.LT.OR P4, PT, R34.reuse, 0xaa, !P0 ;  /* 0x000000aa2200780c */ /* 0x040fe40004781670 */
[----:B-1----:R-:W-:Y:S01]  /*e090*/  F2FP.SATFINITE.E4M3.F32.PACK_AB_MERGE_C R17, RZ, R12, RZ ;  /* 0x0000000cff11723e */ /* 0x002fe200048070ff */
        /* <DEDUP_REMOVED lines=15> */
[----:B0-----:R-:W-:Y:S02]  /*e190*/  F2FP.SATFINITE.E4M3.F32.PACK_AB_MERGE_C R11, RZ, R6, RZ ;  /* 0x00000006ff0b723e */ /* 0x001fe400048070ff */
[C---:B------:R-:W-:Y:S01]  /*e1a0*/  ISETP.LT.OR P3, PT, R34.reuse, 0xb9, !P0 ;  /* 0x000000b92200780c */ /* 0x040fe20004761670 */
[----:B------:R0:W-:Y:S01]  /*e1b0*/  @!P4 STG.E.U8 desc[UR22][R26.64+0xb1], R7 ;  /* 0x0000b1071a00c986 */ /* 0x0001e2000c101116 */
[----:B-1----:R-:W-:Y:S02]  /*e1c0*/  F2FP.SATFINITE.E4M3.F32.PACK_AB_MERGE_C R9, RZ, R4, RZ ;  /* 0x00000004ff09723e */ /* 0x002fe400048070ff */
[C---:B------:R-:W-:Y:S01]  /*e1d0*/  ISETP.LT.OR P4, PT, R34.reuse, 0xba, !P0 ;  /* 0x000000ba2200780c */ /* 0x040fe20004781670 */
[----:B------:R1:W-:Y:S04]  /*e1e0*/  @!P6 STG.E.U8 desc[UR22][R24.64+0xb9], R5 ;  /* 0x0000b9051800e986 */ /* 0x0003e8000c101116 */
[----:B------:R2:W-:Y:S01]  /*e1f0*/  @!P5 STG.E.U8 desc[UR22][R24.64+0xb8], R11 ;  /* 0x0000b80b1800d986 */ /* 0x0005e2000c101116 */
[----:B------:R-:W-:Y:S01]  /*e200*/  FMUL R4, R227, UR25 ;  /* 0x00000019e3047c20 */ /* 0x000fe20008400000 */
[----:B------:R-:W-:-:S02]  /*e210*/  ISETP.LT.OR P5, PT, R34, 0xc1, !P1 ;  /* 0x000000c12200780c */ /* 0x000fc40004fa1670 */
[----:B0-----:R-:W-:Y:S02]  /*e220*/  F2FP.SATFINITE.E4M3.F32.PACK_AB_MERGE_C R7, RZ, R3, RZ ;  /* 0x00000003ff07723e */ /* 0x001fe400048070ff */
[----:B-1----:R-:W-:Y:S01]  /*e230*/  F2FP.SATFINITE.E4M3.F32.PACK_AB_MERGE_C R5, RZ, R0, RZ ;  /* 0x00000000ff05723e */ /* 0x002fe200048070ff */
[----:B---3--:R-:W-:Y:S01]  /*e240*/  FMUL R0, R222, UR25 ;  /* 0x00000019de007c20 */ /* 0x008fe20008400000 */
[----:B------:R-:W-:Y:S01]  /*e250*/  ISETP.LT.OR P6, PT, R34, 0xc2, !P1 ;  /* 0x000000c22200780c */ /* 0x000fe20004fc1670 */
[----:B------:R-:W3:Y:S01]  /*e260*/  LDL.LU R222, [R1+0x20] ;  /* 0x0000200001de7983 */ /* 0x000ee20000300800 */
[----:B--2---:R-:W-:Y:S02]  /*e270*/  F2FP.SATFINITE.E4M3.F32.PACK_AB_MERGE_C R11, RZ, R2, RZ ;  /* 0x00000002ff0b723e */ /* 0x004fe400048070ff */
[----:B------:R-:W-:Y:S01]  /*e280*/  F2FP.SATFINITE.E4M3.F32.PACK_AB_MERGE_C R13, RZ, R0, RZ ;  /* 0x00000000ff0d723e */ /* 0x000fe200048070ff */
[----:B----4-:R-:W-:Y:S01]  /*e290*/  FMUL R0, R224, UR25 ;  /* 0x00000019e0007c20 */ /* 0x010fe20008400000 */
[----:B------:R-:W-:Y:S01]  /*e2a0*/  FMUL R2, R225, UR25 ;  /* 0x00000019e1027c20 */ /* 0x000fe20008400000 */
[----:B------:R-:W2:Y:S04]  /*e2b0*/  LDL.LU R224, [R1+0x24] ;  /* 0x0000240001e07983 */ /* 0x000ea80000300800 */
[----:B------:R-:W4:Y:S01]  /*e2c0*/  LDL.LU R225, [R1+0x28] ;  /* 0x0000280001e17983 */ /* 0x000f220000300800 */
[----:B------:R-:W-:-:S03]  /*e2d0*/  FMUL R3, R226, UR25 ;  /* 0x00000019e2037c20 */ /* 0x000fc60008400000 */
[----:B------:R-:W4:Y:S04]  /*e2e0*/  LDL.LU R226, [R1+0x2c] ;  /* 0x00002c0001e27983 */ /* 0x000f280000300800 */
[----:B------:R-:W4:Y:S04]  /*e2f0*/  LDL.LU R227, [R1+0x30] ;  /* 0x0000300001e37983 */ /* 0x000f280000300800 */
[----:B------:R-:W-:Y:S01]  /*e300*/  @!P3 STG.E.U8 desc[UR22][R26.64+0xb8], R9 ;  /* 0x0000b8091a00b986 */ /* 0x000fe2000c101116 */
[----:B------:R-:W-:-:S03]  /*e310*/  ISETP.LT.OR P3, PT, R34, 0xc1, !P0 ;  /* 0x000000c12200780c */ /* 0x000fc60004761670 */
[----:B------:R0:W-:Y:S01]  /*e320*/  @!P4 STG.E.U8 desc[UR22][R26.64+0xb9], R7 ;  /* 0x0000b9071a00c986 */ /* 0x0001e2000c101116 */
[----:B------:R-:W-:-:S03]  /*e330*/  ISETP.LT.OR P4, PT, R34, 0xc2, !P0 ;  /* 0x000000c22200780c */ /* 0x000fc60004781670 */
[----:B------:R-:W-:Y:S01]  /*e340*/  @!P5 STG.E.U8 desc[UR22][R24.64+0xc0], R11 ;  /* 0x0000c00b1800d986 */ /* 0x000fe2000c101116 */
[----:B------:R-:W-:-:S03]  /*e350*/  ISETP.LT.OR P5, PT, R34, 0xc9, !P1 ;  /* 0x000000c92200780c */ /* 0x000fc60004fa1670 */
[----:B------:R1:W-:Y:S01]  /*e360*/  @!P6 STG.E.U8 desc[UR22][R24.64+0xc1], R5 ;  /* 0x0000c1051800e986 */ /* 0x0003e2000c101116 */
[----:B0-----:R-:W-:-:S03]  /*e370*/  F2FP.SATFINITE.E4M3.F32.PACK_AB_MERGE_C R7, RZ, R0, RZ ;  /* 0x00000000ff07723e */ /* 0x001fc600048070ff */
[----:B------:R-:W-:Y:S01]  /*e380*/  @!P3 STG.E.U8 desc[UR22][R26.64+0xc0], R13 ;  /* 0x0000c00d1a00b986 */ /* 0x000fe2000c101116 */
[C---:B------:R-:W-:Y:S02]  /*e390*/  ISETP.LT.OR P6, PT, R34.reuse, 0xca, !P1 ;  /* 0x000000ca2200780c */ /* 0x040fe40004fc1670 */
[----:B-1----:R-:W-:Y:S01]  /*e3a0*/  F2FP.SATFINITE.E4M3.F32.PACK_AB_MERGE_C R5, RZ, R2, RZ ;  /* 0x00000002ff05723e */ /* 0x002fe200048070ff */
[----:B------:R0:W-:Y:S01]  /*e3b0*/  @!P4 STG.E.U8 desc[UR22][R26.64+0xc1], R7 ;  /* 0x0000c1071a00c986 */ /* 0x0001e2000c101116 */
[C---:B------:R-:W-:Y:S02]  /*e3c0*/  ISETP.LT.OR P3, PT, R34.reuse, 0xc9, !P0 ;  /* 0x000000c92200780c */ /* 0x040fe40004761670 */
[C---:B------:R-:W-:Y:S01]  /*e3d0*/  ISETP.LT.OR P4, PT, R34.reuse, 0xca, !P0 ;  /* 0x000000ca2200780c */ /* 0x040fe20004781670 */
[----:B------:R1:W-:Y:S01]  /*e3e0*/  @!P5 STG.E.U8 desc[UR22][R24.64+0xc8], R5 ;  /* 0x0000c8051800d986 */ /* 0x0003e2000c101116 */
[----:B------:R-:W-:Y:S02]  /*e3f0*/  ISETP.LT.OR P5, PT, R34, 0xd1, !P1 ;  /* 0x000000d12200780c */ /* 0x000fe40004fa1670 */
[----:B------:R-:W-:-:S02]  /*e400*/  F2FP.SATFINITE.E4M3.F32.PACK_AB_MERGE_C R9, RZ, R3, RZ ;  /* 0x00000003ff09723e */ /* 0x000fc400048070ff */
[----:B------:R-:W-:-:S03]  /*e410*/  F2FP.SATFINITE.E4M3.F32.PACK_AB_MERGE_C R11, RZ, R4, RZ ;  /* 0x00000004ff0b723e */ /* 0x000fc600048070ff */
[----:B------:R1:W-:Y:S04]  /*e420*/  @!P6 STG.E.U8 desc[UR22][R24.64+0xc9], R9 ;  /* 0x0000c9091800e986 */ /* 0x0003e8000c101116 */
[----:B------:R-:W-:Y:S01]  /*e430*/  @!P3 STG.E.U8 desc[UR22][R26.64+0xc8], R11 ;  /* 0x0000c80b1a00b986 */ /* 0x000fe2000c101116 */
[----:B------:R-:W-:-:S03]  /*e440*/  FMUL R0, R220, UR25 ;  /* 0x00000019dc007c20 */ /* 0x000fc60008400000 */
[----:B------:R-:W4:Y:S02]  /*e450*/  LDL.LU R220, [R1+0x34] ;  /* 0x0000340001dc7983 */ /* 0x000f240000300800 */
[----:B0-----:R-:W-:Y:S01]  /*e460*/  F2FP.SATFINITE.E4M3.F32.PACK_AB_MERGE_C R7, RZ, R0, RZ ;  /* 0x00000000ff07723e */ /* 0x001fe200048070ff */
[----:B------:R-:W-:Y:S02]  /*e470*/  FMUL R2, R221, UR25 ;  /* 0x00000019dd027c20 */ /* 0x000fe40008400000 */
[----:B------:R-:W4:Y:S03]  /*e480*/  LDL.LU R221, [R1+0x38] ;  /* 0x0000380001dd7983 */ /* 0x000f260000300800 */
[----:B-1----:R-:W-:Y:S01]  /*e490*/  F2FP.SATFINITE.E4M3.F32.PACK_AB_MERGE_C R5, RZ, R2, RZ ;  /* 0x00000002ff05723e */ /* 0x002fe200048070ff */
[----:B------:R-:W-:Y:S04]  /*e4a0*/  @!P4 STG.E.U8 desc[UR22][R26.64+0xc9], R7 ;  /* 0x0000c9071a00c986 */ /* 0x000fe8000c101116 */
[----:B------:R0:W-:Y:S01]  /*e4b0*/  @!P5 STG.E.U8 desc[UR22][R24.64+0xd0], R5 ;  /* 0x0000d0051800d986 */ /* 0x0001e2000c101116 */
[----:B------:R-:W-:-:S03]  /*e4c0*/  FMUL R3, R223, UR25 ;  /* 0x00000019df037c20 */ /* 0x000fc60008400000 */
[----:B------:R-:W4:Y:S02]  /*e4d0*/  LDL.LU R223, [R1+0x3c] ;  /* 0x00003c0001df7983 */ /* 0x000f240000300800 */
[----:B------:R-:W-:Y:S01]  /*e4e0*/  F2FP.SATFINITE.E4M3.F32.PACK_AB_MERGE_C R9, RZ, R3, RZ ;  /* 0x00000003ff09723e */ /* 0x000fe200048070ff */
[----:B---3--:R-:W-:Y:S02]  /*e4f0*/  FMUL R0, R222, UR25 ;  /* 0x00000019de007c20 */ /* 0x008fe40008400000 */
[----:B------:R-:W3:Y:S03]  /*e500*/  LDL.LU R222, [R1+0x40] ;  /* 0x0000400001de7983 */ /* 0x000ee60000300800 */
[----:B------:R-:W-:Y:S01]  /*e510*/  F2FP.SATFINITE.E4M3.F32.PACK_AB_MERGE_C R13, RZ, R0, RZ ;  /* 0x00000000ff0d723e */ /* 0x000fe200048070ff */
[----:B--2---:R-:W-:Y:S02]  /*e520*/  FMUL R2, R224, UR25 ;  /* 0x00000019e0027c20 */ /* 0x004fe40008400000 */
[----:B------:R-:W2:Y:S01]  /*e530*/  LDL.LU R224, [R1+0x44] ;  /* 0x0000440001e07983 */ /* 0x000ea20000300800 */
[----:B----4-:R-:W-:-:S03]  /*e540*/  FMUL R0, R225, UR25 ;  /* 0x00000019e1007c20 */ /* 0x010fc60008400000 */
[----:B------:R-:W4:Y:S01]  /*e550*/  LDL.LU R225, [R1+0x48] ;  /* 0x0000480001e17983 */ /* 0x000f220000300800 */
[----:B------:R-:W-:Y:S01]  /*e560*/  FMUL R3, R226, UR25 ;  /* 0x00000019e2037c20 */ /* 0x000fe20008400000 */
[----:B0-----:R-:W-:Y:S02]  /*e570*/  F2FP.SATFINITE.E4M3.F32.PACK_AB_MERGE_C R5, RZ, R0, RZ ;  /* 0x00000000ff05723e */ /* 0x001fe400048070ff */
[----:B------:R-:W4:Y:S01]  /*e580*/  LDL.LU R226, [R1+0x4c] ;  /* 0x00004c0001e27983 */ /* 0x000f220000300800 */
[----:B------:R-:W-:-:S03]  /*e590*/  FMUL R0, R227, UR25 ;  /* 0x00000019e3007c20 */ /* 0x000fc60008400000 */
[----:B------:R-:W4:Y:S01]  /*e5a0*/  LDL.LU R227, [R1+0x50] ;  /* 0x0000500001e37983 */ /* 0x000f220000300800 */
[C---:B------:R-:W-:Y:S02]  /*e5b0*/  ISETP.LT.OR P6, PT, R34.reuse, 0xd2, !P1 ;  /* 0x000000d22200780c */ /* 0x040fe40004fc1670 */
[C---:B------:R-:W-:Y:S01]  /*e5c0*/  ISETP.LT.OR P4, PT, R34.reuse, 0xd2, !P0 ;  /* 0x000000d22200780c */ /* 0x040fe20004781670 */
[----:B------:R-:W4:Y:S01]  /*e5d0*/  LDL.LU R218, [R1+0x54] ;  /* 0x0000540001da7983 */ /* 0x000f220000300800 */
[C---:B------:R-:W-:Y:S02]  /*e5e0*/  ISETP.LT.OR P3, PT, R34.reuse, 0xd1, !P0 ;  /* 0x000000d12200780c */ /* 0x040fe40004761670 */
[----:B------:R-:W-:Y:S02]  /*e5f0*/  ISETP.LT.OR P5, PT, R34, 0xd9, !P1 ;  /* 0x000000d92200780c */ /* 0x000fe40004fa1670 */
[----:B------:R-:W-:Y:S02]  /*e600*/  F2FP.SATFINITE.E4M3.F32.PACK_AB_MERGE_C R7, RZ, R2, RZ ;  /* 0x00000002ff07723e */ /* 0x000fe400048070ff */
[----:B------:R-:W-:-:S03]  /*e610*/  F2FP.SATFINITE.E4M3.F32.PACK_AB_MERGE_C R11, RZ, R0, RZ ;  /* 0x00000000ff0b723e */ /* 0x000fc600048070ff */
[----:B------:R0:W-:Y:S01]  /*e620*/  @!P6 STG.E.U8 desc[UR22][R24.64+0xd1], R9 ;  /* 0x0000d1091800e986 */ /* 0x0001e2000c101116 */
[----:B------:R-:W-:-:S03]  /*e630*/  ISETP.LT.OR P6, PT, R34, 0xda, !P1 ;  /* 0x000000da2200780c */ /* 0x000fc60004fc1670 */
[----:B------:R-:W-:Y:S01]  /*e640*/  @!P4 STG.E.U8 desc[UR22][R26.64+0xd1], R7 ;  /* 0x0000d1071a00c986 */ /* 0x000fe2000c101116 */
[----:B------:R-:W-:-:S03]  /*e650*/  ISETP.LT.OR P4, PT, R34, 0xda, !P0 ;  /* 0x000000da2200780c */ /* 0x000fc60004781670 */
[----:B------:R-:W-:Y:S01]  /*e660*/  @!P3 STG.E.U8 desc[UR22][R26.64+0xd0], R13 ;  /* 0x0000d00d1a00b986 */ /* 0x000fe2000c101116 */
[----:B0-----:R-:W-:-:S03]  /*e670*/  F2FP.SATFINITE.E4M3.F32.PACK_AB_MERGE_C R9, RZ, R3, RZ ;  /* 0x00000003ff09723e */ /* 0x001fc600048070ff */
[----:B------:R0:W-:Y:S04]  /*e680*/  @!P5 STG.E.U8 desc[UR22][R24.64+0xd8], R5 ;  /* 0x0000d8051800d986 */ /* 0x0001e8000c101116 */
[----:B------:R1:W-:Y:S01]  /*e690*/  @!P6 STG.E.U8 desc[UR22][R24.64+0xd9], R9 ;  /* 0x0000d9091800e986 */ /* 0x0003e2000c101116 */
[----:B------:R-:W-:-:S03]  /*e6a0*/  FMUL R0, R220, UR25 ;  /* 0x00000019dc007c20 */ /* 0x000fc60008400000 */
[----:B------:R-:W4:Y:S02]  /*e6b0*/  LDL.LU R220, [R1+0x58] ;  /* 0x0000580001dc7983 */ /* 0x000f240000300800 */
[----:B0-----:R-:W-:Y:S01]  /*e6c0*/  F2FP.SATFINITE.E4M3.F32.PACK_AB_MERGE_C R5, RZ, R0, RZ ;  /* 0x00000000ff05723e */ /* 0x001fe200048070ff */
[----:B------:R-:W-:Y:S02]  /*e6d0*/  FMUL R2, R221, UR25 ;  /* 0x00000019dd027c20 */ /* 0x000fe40008400000 */
[----:B------:R-:W4:Y:S03]  /*e6e0*/  LDL.LU R221, [R1+0x5c] ;  /* 0x00005c0001dd7983 */ /* 0x000f260000300800 */
[----:B------:R-:W-:Y:S01]  /*e6f0*/  F2FP.SATFINITE.E4M3.F32.PACK_AB_MERGE_C R7, RZ, R2, RZ ;  /* 0x00000002ff07723e */ /* 0x000fe200048070ff */
[----:B------:R0:W-:Y:S01]  /*e700*/  @!P4 STG.E.U8 desc[UR22][R26.64+0xd9], R5 ;  /* 0x0000d9051a00c986 */ /* 0x0001e2000c101116 */
[----:B------:R-:W-:-:S03]  /*e710*/  FMUL R3, R223, UR25 ;  /* 0x00000019df037c20 */ /* 0x000fc60008400000 */
[----:B------:R-:W4:Y:S02]  /*e720*/  LDL.LU R223, [R1+0x60] ;  /* 0x0000600001df7983 */ /* 0x000f240000300800 */
[----:B-1----:R-:W-:Y:S01]  /*e730*/  F2FP.SATFINITE.E4M3.F32.PACK_AB_MERGE_C R9, RZ, R3, RZ ;  /* 0x00000003ff09723e */ /* 0x002fe200048070ff */
[----:B---3--:R-:W-:Y:S02]  /*e740*/  FMUL R4, R222, UR25 ;  /* 0x00000019de047c20 */ /* 0x008fe40008400000 */
[----:B------:R-:W3:Y:S01]  /*e750*/  LDL.LU R222, [R1+0x64] ;  /* 0x0000640001de7983 */ /* 0x000ee20000300800 */
[----:B--2---:R-:W-:-:S03]  /*e760*/  FMUL R0, R224, UR25 ;  /* 0x00000019e0007c20 */ /* 0x004fc60008400000 */
[----:B------:R-:W2:Y:S01]  /*e770*/  LDL.LU R224, [R1+0x68] ;  /* 0x0000680001e07983 */ /* 0x000ea20000300800 */
[----:B----4-:R-:W-:Y:S01]  /*e780*/  FMUL R2, R225, UR25 ;  /* 0x00000019e1027c20 */ /* 0x010fe20008400000 */
[----:B0-----:R-:W-:Y:S02]  /*e790*/  F2FP.SATFINITE.E4M3.F32.PACK_AB_MERGE_C R5, RZ, R0, RZ ;  /* 0x00000000ff05723e */ /* 0x001fe400048070ff */
[----:B------:R-:W4:Y:S01]  /*e7a0*/  LDL.LU R225, [R1+0x6c] ;  /* 0x00006c0001e17983 */ /* 0x000f220000300800 */
[----:B------:R-:W-:-:S03]  /*e7b0*/  FMUL R3, R226, UR25 ;  /* 0x00000019e2037c20 */ /* 0x000fc60008400000 */
[----:B------:R-:W4:Y:S01]  /*e7c0*/  LDL.LU R226, [R1+0x70] ;  /* 0x0000700001e27983 */ /* 0x000f220000300800 */
[----:B------:R-:W-:-:S03]  /*e7d0*/  FMUL R0, R227, UR25 ;  /* 0x00000019e3007c20 */ /* 0x000fc60008400000 */
[----:B------:R-:W4:Y:S01]  /*e7e0*/  LDL.LU R227, [R1+0x74] ;  /* 0x0000740001e37983 */ /* 0x000f220000300800 */
[C---:B------:R-:W-:Y:S02]  /*e7f0*/  ISETP.LT.OR P3, PT, R34.reuse, 0xd9, !P0 ;  /* 0x000000d92200780c */ /* 0x040fe40004761670 */
[C---:B------:R-:W-:Y:S02]  /*e800*/  ISETP.LT.OR P5, PT, R34.reuse, 0xe1, !P1 ;  /* 0x000000e12200780c */ /* 0x040fe40004fa1670 */
[C---:B------:R-:W-:Y:S02]  /*e810*/  ISETP.LT.OR P6, PT, R34.reuse, 0xe2, !P1 ;  /* 0x000000e22200780c */ /* 0x040fe40004fc1670 */
[----:B------:R-:W-:-:S07]  /*e820*/  ISETP.LT.OR P4, PT, R34, 0xe2, !P0 ;  /* 0x000000e22200780c */ /* 0x000fce0004781670 */
[----:B------:R-:W-:Y:S01]  /*e830*/  @!P3 STG.E.U8 desc[UR22][R26.64+0xd8], R11 ;  /* 0x0000d80b1a00b986 */ /* 0x000fe2000c101116 */
[----:B------:R-:W-:-:S03]  /*e840*/  ISETP.LT.OR P3, PT, R34, 0xe1, !P0 ;  /* 0x000000e12200780c */ /* 0x000fc60004761670 */
[----:B------:R0:W-:Y:S01]  /*e850*/  @!P5 STG.E.U8 desc[UR22][R24.64+0xe0], R7 ;  /* 0x0000e0071800d986 */ /* 0x0001e2000c101116 */
[----:B------:R-:W-:-:S03]  /*e860*/  ISETP.LT.OR P5, PT, R34, 0xe9, !P1 ;  /* 0x000000e92200780c */ /* 0x000fc60004fa1670 */
[----:B------:R1:W-:Y:S01]  /*e870*/  @!P6 STG.E.U8 desc[UR22][R24.64+0xe1], R9 ;  /* 0x0000e1091800e986 */ /* 0x0003e2000c101116 */
[----:B------:R-:W-:Y:S02]  /*e880*/  ISETP.LT.OR P6, PT, R34, 0xea, !P1 ;  /* 0x000000ea2200780c */ /* 0x000fe40004fc1670 */
[----:B------:R-:W-:Y:S01]  /*e890*/  F2FP.SATFINITE.E4M3.F32.PACK_AB_MERGE_C R13, RZ, R4, RZ ;  /* 0x00000004ff0d723e */ /* 0x000fe200048070ff */
[----:B------:R1:W-:Y:S01]  /*e8a0*/  @!P4 STG.E.U8 desc[UR22][R26.64+0xe1], R5 ;  /* 0x0000e1051a00c986 */ /* 0x0003e2000c101116 */
[----:B0-----:R-:W-:-:S03]  /*e8b0*/  F2FP.SATFINITE.E4M3.F32.PACK_AB_MERGE_C R7, RZ, R2, RZ ;  /* 0x00000002ff07723e */ /* 0x001fc600048070ff */
[----:B------:R-:W-:Y:S01]  /*e8c0*/  @!P3 STG.E.U8 desc[UR22][R26.64+0xe0], R13 ;  /* 0x0000e00d1a00b986 */ /* 0x000fe2000c101116 */
[----:B-1----:R-:W-:-:S03]  /*e8d0*/  F2FP.SATFINITE.E4M3.F32.PACK_AB_MERGE_C R9, RZ, R3, RZ ;  /* 0x00000003ff09723e */ /* 0x002fc600048070ff */
[----:B------:R0:W-:Y:S01]  /*e8e0*/  @!P5 STG.E.U8 desc[UR22][R24.64+0xe8], R7 ;  /* 0x0000e8071800d986 */ /* 0x0001e2000c101116 */
[C---:B------:R-:W-:Y:S02]  /*e8f0*/  ISETP.LT.OR P3, PT, R34.reuse, 0xe9, !P0 ;  /* 0x000000e92200780c */ /* 0x040fe40004761670 */
[C---:B------:R-:W-:Y:S01]  /*e900*/  ISETP.LT.OR P4, PT, R34.reuse, 0xea, !P0 ;  /* 0x000000ea2200780c */ /* 0x040fe20004781670 */
[----:B------:R1:W-:Y:S01]  /*e910*/  @!P6 STG.E.U8 desc[UR22][R24.64+0xe9], R9 ;  /* 0x0000e9091800e986 */ /* 0x0003e2000c101116 */
[----:B------:R-:W-:Y:S01]  /*e920*/  ISETP.LT.OR P5, PT, R34, 0xf1, !P1 ;  /* 0x000000f12200780c */ /* 0x000fe20004fa1670 */
[----:B------:R-:W-:Y:S01]  /*e930*/  FMUL R2, R218, UR25 ;  /* 0x00000019da027c20 */ /* 0x000fe20008400000 */
[----:B------:R-:W-:Y:S02]  /*e940*/  ISETP.LT.OR P6, PT, R34, 0xf2, !P1 ;  /* 0x000000f22200780c */ /* 0x000fe40004fc1670 */
[----:B------:R-:W-:Y:S02]  /*e950*/  F2FP.SATFINITE.E4M3.F32.PACK_AB_MERGE_C R11, RZ, R0, RZ ;  /* 0x00000000ff0b723e */ /* 0x000fe400048070ff */
[----:B------:R-:W-:-:S03]  /*e960*/  F2FP.SATFINITE.E4M3.F32.PACK_AB_MERGE_C R5, RZ, R2, RZ ;  /* 0x00000002ff05723e */ /* 0x000fc600048070ff */
[----:B------:R-:W-:Y:S01]  /*e970*/  @!P3 STG.E.U8 desc[UR22][R26.64+0xe8], R11 ;  /* 0x0000e80b1a00b986 */ /* 0x000fe2000c101116 */
[----:B------:R-:W-:-:S03]  /*e980*/  ISETP.LT.OR P3, PT, R34, 0xf1, !P0 ;  /* 0x000000f12200780c */ /* 0x000fc60004761670 */
[----:B------:R-:W-:Y:S01]  /*e990*/  @!P4 STG.E.U8 desc[UR22][R26.64+0xe9], R5 ;  /* 0x0000e9051a00c986 */ /* 0x000fe2000c101116 */
[C---:B------:R-:W-:Y:S02]  /*e9a0*/  ISETP.LT.OR P4, PT, R34.reuse, 0xf9, !P1 ;  /* 0x000000f92200780c */ /* 0x040fe40004f81670 */
[----:B------:R-:W-:Y:S01]  /*e9b0*/  ISETP.LT.OR P1, PT, R34, 0xfa, !P1 ;  /* 0x000000fa2200780c */ /* 0x000fe20004f21670 */
[----:B------:R-:W-:-:S05]  /*e9c0*/  FMUL R0, R220, UR25 ;  /* 0x00000019dc007c20 */ /* 0x000fca0008400000 */
[----:B0-----:R-:W-:-:S05]  /*e9d0*/  F2FP.SATFINITE.E4M3.F32.PACK_AB_MERGE_C R7, RZ, R0, RZ ;  /* 0x00000000ff07723e */ /* 0x001fca00048070ff */
[----:B------:R0:W-:Y:S01]  /*e9e0*/  @!P5 STG.E.U8 desc[UR22][R24.64+0xf0], R7 ;  /* 0x0000f0071800d986 */ /* 0x0001e2000c101116 */
[----:B------:R-:W-:-:S05]  /*e9f0*/  FMUL R3, R221, UR25 ;  /* 0x00000019dd037c20 */ /* 0x000fca0008400000 */
[----:B-1----:R-:W-:Y:S02]  /*ea00*/  F2FP.SATFINITE.E4M3.F32.PACK_AB_MERGE_C R9, RZ, R3, RZ ;  /* 0x00000003ff09723e */ /* 0x002fe400048070ff */
[----:B------:R-:W-:-:S03]  /*ea10*/  ISETP.LT.OR P5, PT, R34, 0xf2, !P0 ;  /* 0x000000f22200780c */ /* 0x000fc600047a1670 */
[----:B------:R1:W-:Y:S01]  /*ea20*/  @!P6 STG.E.U8 desc[UR22][R24.64+0xf1], R9 ;  /* 0x0000f1091800e986 */ /* 0x0003e2000c101116 */
[C---:B------:R-:W-:Y:S02]  /*ea30*/  ISETP.LT.OR P6, PT, R34.reuse, 0xf9, !P0 ;  /* 0x000000f92200780c */ /* 0x040fe400047c1670 */
[----:B------:R-:W-:Y:S01]  /*ea40*/  ISETP.LT.OR P0, PT, R34, 0xfa, !P0 ;  /* 0x000000fa2200780c */ /* 0x000fe20004701670 */
[----:B------:R-:W-:-:S05]  /*ea50*/  FMUL R0, R223, UR25 ;  /* 0x00000019df007c20 */ /* 0x000fca0008400000 */
[----:B------:R-:W-:-:S05]  /*ea60*/  F2FP.SATFINITE.E4M3.F32.PACK_AB_MERGE_C R13, RZ, R0, RZ ;  /* 0x00000000ff0d723e */ /* 0x000fca00048070ff */
[----:B------:R0:W-:Y:S01]  /*ea70*/  @!P3 STG.E.U8 desc[UR22][R26.64+0xf0], R13 ;  /* 0x0000f00d1a00b986 */ /* 0x0001e2000c101116 */
[----:B---3--:R-:W-:Y:S01]  /*ea80*/  FMUL R0, R222, UR25 ;  /* 0x00000019de007c20 */ /* 0x008fe20008400000 */
[----:B--2---:R-:W-:Y:S01]  /*ea90*/  FMUL R2, R224, UR25 ;  /* 0x00000019e0027c20 */ /* 0x004fe20008400000 */
[----:B----4-:R-:W-:-:S03]  /*eaa0*/  FMUL R3, R225, UR25 ;  /* 0x00000019e1037c20 */ /* 0x010fc60008400000 */
[----:B0-----:R-:W-:Y:S01]  /*eab0*/  F2FP.SATFINITE.E4M3.F32.PACK_AB_MERGE_C R7, RZ, R0, RZ ;  /* 0x00000000ff07723e */ /* 0x001fe200048070ff */
[----:B------:R-:W-:Y:S01]  /*eac0*/  FMUL R4, R226, UR25 ;  /* 0x00000019e2047c20 */ /* 0x000fe20008400000 */
[----:B------:R-:W-:Y:S01]  /*ead0*/  FMUL R5, R227, UR25 ;  /* 0x00000019e3057c20 */ /* 0x000fe20008400000 */
[----:B-1----:R-:W-:Y:S02]  /*eae0*/  F2FP.SATFINITE.E4M3.F32.PACK_AB_MERGE_C R9, RZ, R2, RZ ;  /* 0x00000002ff09723e */ /* 0x002fe400048070ff */
[----:B------:R-:W-:Y:S02]  /*eaf0*/  F2FP.SATFINITE.E4M3.F32.PACK_AB_MERGE_C R3, RZ, R3, RZ ;  /* 0x00000003ff03723e */ /* 0x000fe400048070ff */
[----:B------:R-:W-:Y:S02]  /*eb00*/  F2FP.SATFINITE.E4M3.F32.PACK_AB_MERGE_C R11, RZ, R4, RZ ;  /* 0x00000004ff0b723e */ /* 0x000fe400048070ff */
[----:B------:R-:W-:Y:S01]  /*eb10*/  F2FP.SATFINITE.E4M3.F32.PACK_AB_MERGE_C R5, RZ, R5, RZ ;  /* 0x00000005ff05723e */ /* 0x000fe200048070ff */
[----:B------:R0:W-:Y:S04]  /*eb20*/  @!P5 STG.E.U8 desc[UR22][R26.64+0xf1], R7 ;  /* 0x0000f1071a00d986 */ /* 0x0001e8000c101116 */
[----:B------:R0:W-:Y:S04]  /*eb30*/  @!P4 STG.E.U8 desc[UR22][R24.64+0xf8], R9 ;  /* 0x0000f8091800c986 */ /* 0x0001e8000c101116 */
[----:B------:R0:W-:Y:S04]  /*eb40*/  @!P1 STG.E.U8 desc[UR22][R24.64+0xf9], R3 ;  /* 0x0000f90318009986 */ /* 0x0001e8000c101116 */
[----:B------:R0:W-:Y:S04]  /*eb50*/  @!P6 STG.E.U8 desc[UR22][R26.64+0xf8], R11 ;  /* 0x0000f80b1a00e986 */ /* 0x0001e8000c101116 */
[----:B------:R0:W-:Y:S02]  /*eb60*/  @!P0 STG.E.U8 desc[UR22][R26.64+0xf9], R5 ;  /* 0x0000f9051a008986 */ /* 0x0001e4000c101116 */
.L_x_298:
[----:B------:R-:W-:Y:S05]  /*eb70*/  BSYNC B0 ;  /* 0x0000000000007941 */ /* 0x000fea0003800000 */
.L_x_40:
[----:B------:R-:W2:Y:S01]  /*eb80*/  LDL.LU R22, [R1+0x84] ;  /* 0x0000840001167983 */ /* 0x000ea20000300800 */
[----:B0-----:R-:W-:Y:S01]  /*eb90*/  IMAD.U32 R3, RZ, RZ, UR18 ;  /* 0x00000012ff037e24 */ /* 0x001fe2000f8e00ff */
[----:B------:R-:W-:Y:S02]  /*eba0*/  ULDC.64 UR6, c[0x0][0x650] ;  /* 0x0001940000067ab9 */ /* 0x000fe40000000a00 */
[----:B------:R-:W3:Y:S01]  /*ebb0*/  LDL.LU R19, [R1+0x88] ;  /* 0x0000880001137983 */ /* 0x000ee20000300800 */
[----:B-----5:R-:W-:Y:S01]  /*ebc0*/  IMAD.U32 R0, RZ, RZ, UR20 ;  /* 0x00000014ff007e24 */ /* 0x020fe2000f8e00ff */
[----:B------:R0:W-:Y:S01]  /*ebd0*/  SYNCS.ARRIVE.TRANS64.A1T0 RZ, [R3+UR29], RZ ;  /* 0x000000ff03ff79a7 */ /* 0x0001e2000810001d */
[----:B------:R-:W-:Y:S02]  /*ebe0*/  IMAD.U32 R2, RZ, RZ, UR20 ;  /* 0x00000014ff027e24 */ /* 0x000fe4000f8e00ff */
[----:B------:R-:W-:Y:S02]  /*ebf0*/  IMAD.MOV.U32 R4, RZ, RZ, -0x1 ;  /* 0xffffffffff047424 */ /* 0x000fe400078e00ff */
[----:B0-----:R-:W-:Y:S01]  /*ec00*/  IMAD.U32 R3, RZ, RZ, UR15 ;  /* 0x0000000fff037e24 */ /* 0x001fe2000f8e00ff */
[----:B---3--:R-:W-:-:S02]  /*ec10*/  LEA R19, P0, R0, R19, 0x1 ;  /* 0x0000001300137211 */ /* 0x008fc400078008ff */
[----:B------:R-:W-:Y:S02]  /*ec20*/  PRMT R0, RZ, 0x7610, R0 ;  /* 0x00007610ff007816 */ /* 0x000fe40000000000 */
[----:B--2---:R-:W-:Y:S01]  /*ec30*/  LEA.HI.X R22, R2, R22, R3, 0x1, P0 ;  /* 0x0000001602167211 */ /* 0x004fe200000f0c03 */
[----:B------:R-:W-:Y:S01]  /*ec40*/  IMAD.MOV.U32 R2, RZ, RZ, -0x1 ;  /* 0xffffffffff027424 */ /* 0x000fe200078e00ff */
[----:B------:R0:W-:Y:S01]  /*ec50*/  STL [R1+0x88], R19 ;  /* 0x0000881301007387 */ /* 0x0001e20000100800 */
[----:B------:R-:W-:Y:S01]  /*ec60*/  IMAD.MOV.U32 R3, RZ, RZ, -0x1 ;  /* 0xffffffffff037424 */ /* 0x000fe200078e00ff */
[----:B------:R-:W-:Y:S02]  /*ec70*/  ISETP.GE.U32.AND P0, PT, R19, UR6, PT ;  /* 0x0000000613007c0c */ /* 0x000fe4000bf06070 */
[----:B------:R0:W-:Y:S02]  /*ec80*/  STL [R1+0x84], R22 ;  /* 0x0000841601007387 */ /* 0x0001e40000100800 */
[----:B------:R-:W-:-:S02]  /*ec90*/  ISETP.GE.U32.AND.EX P0, PT, R22, UR7, PT, P0 ;  /* 0x0000000716007c0c */ /* 0x000fc4000bf06100 */
[----:B------:R0:W-:Y:S04]  /*eca0*/  STL [R1+0x8c], R4 ;  /* 0x00008c0401007387 */ /* 0x0001e80000100800 */
[----:B------:R0:W-:Y:S04]  /*ecb0*/  STL [R1+0x7c], R2 ;  /* 0x00007c0201007387 */ /* 0x0001e80000100800 */
[----:B------:R0:W-:Y:S03]  /*ecc0*/  STL [R1+0x90], R3 ;  /* 0x0000900301007387 */ /* 0x0001e60000100800 */
[----:B------:R-:W-:Y:S05]  /*ecd0*/  @P0 BRA `(.L_x_299) ;  /* 0x0000000400740947 */ /* 0x000fea0003800000 */
[----:B------:R-:W2:Y:S01]  /*ece0*/  S2R R14, SR_CTAID.X ;  /* 0x00000000000e7919 */ /* 0x000ea20000002500 */
[----:B------:R-:W3:Y:S01]  /*ecf0*/  LDC.64 R8, c[0x0][0x628] ;  /* 0x00018a00ff087b82 */ /* 0x000ee20000000a00 */
[----:B------:R-:W-:Y:S01]  /*ed00*/  ULDC UR6, c[0x0][0x150] ;  /* 0x0000540000067ab9 */ /* 0x000fe20000000800 */
[----:B------:R-:W-:Y:S01]  /*ed10*/  IMAD.MOV.U32 R6, RZ, RZ, R19 ;  /* 0x000000ffff067224 */ /* 0x000fe200078e0013 */
[----:B------:R-:W0:Y:S01]  /*ed20*/  S2R R16, SR_CTAID.Y ;  /* 0x0000000000107919 */ /* 0x000e220000002600 */
[----:B------:R-:W-:-:S04]  /*ed30*/  IMAD.MOV.U32 R7, RZ, RZ, R22 ;  /* 0x000000ffff077224 */ /* 0x000fc800078e0016 */
[----:B------:R-:W0:Y:S08]  /*ed40*/  LDC R17, c[0x0][0x144] ;  /* 0x00005100ff117b82 */ /* 0x000e300000000800 */
[----:B------:R-:W0:Y:S08]  /*ed50*/  LDC R10, c[0x0][0x630] ;  /* 0x00018c00ff0a7b82 */ /* 0x000e300000000800 */
[----:B------:R-:W0:Y:S01]  /*ed60*/  LDC.64 R12, c[0x0][0x620] ;  /* 0x00018800ff0c7b82 */ /* 0x000e220000000a00 */
[----:B---3--:R-:W-:-:S04]  /*ed70*/  ISETP.NE.U32.AND P0, PT, R8, RZ, PT ;  /* 0x000000ff0800720c */ /* 0x008fc80003f05070 */
[----:B------:R-:W-:Y:S02]  /*ed80*/  ISETP.NE.AND.EX P0, PT, R9, RZ, PT, P0 ;  /* 0x000000ff0900720c */ /* 0x000fe40003f05300 */
[----:B--2---:R-:W-:-:S05]  /*ed90*/  I2FP.F32.U32 R0, R14 ;  /* 0x0000000e00007245 */ /* 0x004fca0000201000 */
[----:B------:R-:W-:-:S04]  /*eda0*/  FMUL R0, R0, UR6 ;  /* 0x0000000600007c20 */ /* 0x000fc80008400000 */
[----:B------:R2:W3:Y:S02]  /*edb0*/  F2I.U32.TRUNC.NTZ R15, R0 ;  /* 0x00000000000f7305 */ /* 0x0004e4000020f000 */
[----:B------:R-:W-:Y:S05]  /*edc0*/  @!P0 BRA `(.L_x_300) ;  /* 0x0000000000288947 */ /* 0x000fea0003800000 */
[----:B--2---:R-:W2:Y:S02]  /*edd0*/  LDC R0, c[0x0][0x634] ;  /* 0x00018d00ff007b82 */ /* 0x004ea40000000800 */
[----:B--2---:R-:W-:-:S05]  /*ede0*/  IADD3 R7, P0, R19, R0, RZ ;  /* 0x0000000013077210 */ /* 0x004fca0007f1e0ff */
[----:B------:R-:W-:-:S04]  /*edf0*/  IMAD.X R11, RZ, RZ, R22, P0 ;  /* 0x000000ffff0b7224 */ /* 0x000fc800000e0616 */
[----:B0-----:R-:W-:-:S04]  /*ee00*/  IMAD.WIDE.U32 R2, R11, R8, RZ ;  /* 0x000000080b027225 */ /* 0x001fc800078e00ff */
[----:B------:R-:W-:-:S04]  /*ee10*/  IMAD.WIDE.U32 R4, P0, R7, R9, R2 ;  /* 0x0000000907047225 */ /* 0x000fc80007800002 */
[----:B------:R-:W-:-:S04]  /*ee20*/  IMAD.WIDE.U32 R2, R7, R8, RZ ;  /* 0x0000000807027225 */ /* 0x000fc800078e00ff */
[----:B------:R-:W-:Y:S01]  /*ee30*/  IMAD.X R7, RZ, RZ, RZ, P0 ;  /* 0x000000ffff077224 */ /* 0x000fe200000e06ff */
[----:B------:R-:W-:Y:S01]  /*ee40*/  IADD3 RZ, P0, R3, R4, RZ ;  /* 0x0000000403ff7210 */ /* 0x000fe20007f1e0ff */
[----:B------:R-:W-:-:S04]  /*ee50*/  IMAD.MOV.U32 R6, RZ, RZ, R5 ;  /* 0x000000ffff067224 */ /* 0x000fc800078e0005 */
[----:B------:R-:W-:-:S08]  /*ee60*/  IMAD.WIDE.U32.X R6, R11, R9, R6, P0 ;  /* 0x000000090b067225 */ /* 0x000fd000000e0406 */
.L_x_300:
[-CC-:B0-----:R-:W-:Y:S01]  /*ee70*/  SHF.R.U64 R11, R6, R10.reuse, R7.reuse ;  /* 0x0000000a060b7219 */ /* 0x181fe20000001207 */
[----:B------:R-:W0:Y:S01]  /*ee80*/  LDC.64 R20, c[0x0][0x640] ;  /* 0x00019000ff147b82 */ /* 0x000e220000000a00 */
[----:B--2---:R-:W-:Y:S01]  /*ee90*/  SHF.R.U32.HI R0, RZ, R10, R7 ;  /* 0x0000000aff007219 */ /* 0x004fe20000011607 */
[----:B------:R-:W-:Y:S01]  /*eea0*/  IMAD.MOV.U32 R2, RZ, RZ, R19 ;  /* 0x000000ffff027224 */ /* 0x000fe200078e0013 */
[----:B------:R-:W-:Y:S01]  /*eeb0*/  IADD3 R5, P0, RZ, -R11, RZ ;  /* 0x8000000bff057210 */ /* 0x000fe20007f1e0ff */
[----:B---3--:R-:W-:Y:S01]  /*eec0*/  IMAD.MOV R15, RZ, RZ, -R15 ;  /* 0x000000ffff0f7224 */ /* 0x008fe200078e0a0f */
[----:B------:R-:W-:Y:S01]  /*eed0*/  ULDC UR6, c[0x0][0x154] ;  /* 0x0000550000067ab9 */ /* 0x000fe20000000800 */
[----:B------:R-:W-:Y:S02]  /*eee0*/  IMAD.MOV.U32 R7, RZ, RZ, 0x1 ;  /* 0x00000001ff077424 */ /* 0x000fe400078e00ff */
[----:B------:R-:W2:Y:S01]  /*eef0*/  LDC R4, c[0x0][0x618] ;  /* 0x00018600ff047b82 */ /* 0x000ea20000000800 */
[----:B------:R-:W-:-:S02]  /*ef00*/  IMAD.X R3, RZ, RZ, ~R0, P0 ;  /* 0x000000ffff037224 */ /* 0x000fc400000e0e00 */
[----:B------:R-:W-:Y:S02]  /*ef10*/  IMAD R17, R17, R15, R14 ;  /* 0x0000000f11117224 */ /* 0x000fe400078e020e */
[-C--:B------:R-:W-:Y:S02]  /*ef20*/  IMAD R0, R3, R12.reuse, RZ ;  /* 0x0000000c03007224 */ /* 0x080fe400078e02ff */
[----:B------:R-:W-:Y:S01]  /*ef30*/  IMAD.MOV.U32 R3, RZ, RZ, R22 ;  /* 0x000000ffff037224 */ /* 0x000fe200078e0016 */
[----:B------:R-:W3:Y:S01]  /*ef40*/  LDC R6, c[0x0][0x608] ;  /* 0x00018200ff067b82 */ /* 0x000ee20000000800 */
[----:B------:R-:W-:-:S04]  /*ef50*/  IMAD.WIDE.U32 R2, R5, R12, R2 ;  /* 0x0000000c05027225 */ /* 0x000fc800078e0002 */
[----:B------:R-:W-:-:S03]  /*ef60*/  IMAD R5, R5, R13, R0 ;  /* 0x0000000d05057224 */ /* 0x000fc600078e0200 */
[----:B------:R-:W5:Y:S01]  /*ef70*/  LDC R18, c[0x0][0x658] ;  /* 0x00019600ff127b82 */ /* 0x000f620000000800 */
[----:B------:R-:W-:Y:S01]  /*ef80*/  I2FP.F32.U32 R0, R16 ;  /* 0x0000001000007245 */ /* 0x000fe20000201000 */
[----:B------:R-:W-:Y:S01]  /*ef90*/  IMAD.IADD R3, R3, 0x1, R5 ;  /* 0x0000000103037824 */ /* 0x000fe200078e0205 */
[----:B0-----:R-:W-:Y:S01]  /*efa0*/  ISETP.NE.U32.AND P0, PT, R20, RZ, PT ;  /* 0x000000ff1400720c */ /* 0x001fe20003f05070 */
[----:B------:R-:W-:Y:S02]  /*efb0*/  IMAD.MOV.U32 R5, RZ, RZ, -0x1 ;  /* 0xffffffffff057424 */ /* 0x000fe400078e00ff */
[----:B------:R-:W-:Y:S02]  /*efc0*/  FMUL R0, R0, UR6 ;  /* 0x0000000600007c20 */ /* 0x000fe40008400000 */
[----:B------:R-:W0:Y:S01]  /*efd0*/  LDC R15, c[0x0][0x148] ;  /* 0x00005200ff0f7b82 */ /* 0x000e220000000800 */
[----:B--2---:R-:W-:Y:S01]  /*efe0*/  SHF.R.U64 R10, R2, R4, R3 ;  /* 0x00000004020a7219 */ /* 0x004fe20000001203 */
[----:B------:R2:W0:Y:S01]  /*eff0*/  F2I.U32.TRUNC.NTZ R13, R0 ;  /* 0x00000000000d7305 */ /* 0x000422000020f000 */
[----:B------:R-:W-:-:S02]  /*f000*/  ISETP.NE.AND.EX P0, PT, R21, RZ, PT, P0 ;  /* 0x000000ff1500720c */ /* 0x000fc40003f05300 */
[----:B------:R-:W-:-:S03]  /*f010*/  SHF.R.U32.HI R3, RZ, R4, R3 ;  /* 0x00000004ff037219 */ /* 0x000fc60000011603 */
[----:B------:R-:W0:Y:S01]  /*f020*/  LDC R14, c[0x0][0x600] ;  /* 0x00018000ff0e7b82 */ /* 0x000e220000000800 */
[-CC-:B---3--:R-:W-:Y:S02]  /*f030*/  SHF.R.U64 R8, R10, R6.reuse, R3.reuse ;  /* 0x000000060a087219 */ /* 0x188fe40000001203 */
[----:B------:R-:W-:-:S05]  /*f040*/  SHF.R.U32.HI R3, RZ, R6, R3 ;  /* 0x00000006ff037219 */ /* 0x000fca0000011603 */
[----:B------:R-:W3:Y:S01]  /*f050*/  LDC R22, c[0x0][0x648] ;  /* 0x00019200ff167b82 */ /* 0x000ee20000000800 */
[-CC-:B-----5:R-:W-:Y:S02]  /*f060*/  SHF.R.U64 R12, R8, R18.reuse, R3.reuse ;  /* 0x00000012080c7219 */ /* 0x1a0fe40000001203 */
[-C--:B------:R-:W-:Y:S02]  /*f070*/  SHF.L.U32 R5, R5, R18.reuse, RZ ;  /* 0x0000001205057219 */ /* 0x080fe400000006ff */
[-C--:B------:R-:W-:Y:S01]  /*f080*/  SHF.R.U32.HI R3, RZ, R18.reuse, R3 ;  /* 0x00000012ff037219 */ /* 0x080fe20000011603 */
[----:B------:R-:W-:Y:S01]  /*f090*/  IMAD.MOV.U32 R2, RZ, RZ, R12 ;  /* 0x000000ffff027224 */ /* 0x000fe200078e000c */
[----:B------:R-:W-:Y:S01]  /*f0a0*/  SHF.L.U32 R18, R7, R18, RZ ;  /* 0x0000001207127219 */ /* 0x000fe200000006ff */
[----:B------:R-:W0:Y:S01]  /*f0b0*/  LDC R23, c[0x0][0x638] ;  /* 0x00018e00ff177b82 */ /* 0x000e220000000800 */
[----:B------:R-:W-:-:S07]  /*f0c0*/  LOP3.LUT R19, RZ, R5, RZ, 0x33, !PT ;  /* 0x00000005ff137212 */ /* 0x000fce00078e33ff */
[----:B------:R-:W0:Y:S01]  /*f0d0*/  LDC R24, c[0x0][0x610] ;  /* 0x00018400ff187b82 */ /* 0x000e220000000800 */
[----:B--2---:R-:W-:Y:S05]  /*f0e0*/  @!P0 BRA `(.L_x_301) ;  /* 0x0000000000288947 */ /* 0x004fea0003800000 */
[----:B------:R-:W2:Y:S02]  /*f0f0*/  LDC R7, c[0x0][0x64c] ;  /* 0x00019300ff077b82 */ /* 0x000ea40000000800 */
[----:B--2---:R-:W-:-:S05]  /*f100*/  IADD3 R7, P0, R12, R7, RZ ;  /* 0x000000070c077210 */ /* 0x004fca0007f1e0ff */
        /* <DEDUP_REMOVED lines=8> */
.L_x_301:
[----:B---3--:R-:W-:Y:S01]  /*f190*/  SHF.R.U64 R0, R2, R22, R3 ;  /* 0x0000001602007219 */ /* 0x008fe20000001203 */
[----:B0-----:R-:W-:Y:S01]  /*f1a0*/  VIADD R7, R14, 0xffffffff ;  /* 0xffffffff0e077836 */ /* 0x001fe20000000000 */
[----:B------:R-:W-:Y:S01]  /*f1b0*/  LOP3.LUT R5, R8, R19, RZ, 0xc0, !PT ;  /* 0x0000001308057212 */ /* 0x000fe200078ec0ff */
[----:B------:R-:W-:Y:S02]  /*f1c0*/  IMAD.MOV R13, RZ, RZ, -R13 ;  /* 0x000000ffff0d7224 */ /* 0x000fe400078e0a0d */
[----:B------:R-:W-:Y:S02]  /*f1d0*/  IMAD.MOV R3, RZ, RZ, -R0 ;  /* 0x000000ffff037224 */ /* 0x000fe400078e0a00 */
[----:B------:R-:W-:Y:S01]  /*f1e0*/  IMAD R2, R18, R0, R5 ;  /* 0x0000000012027224 */ /* 0x000fe200078e0205 */
[----:B------:R-:W-:Y:S01]  /*f1f0*/  LOP3.LUT R5, R10, R7, RZ, 0xc0, !PT ;  /* 0x000000070a057212 */ /* 0x000fe200078ec0ff */
[----:B------:R-:W-:Y:S02]  /*f200*/  @P2 IMAD R17, R15, R13, R16 ;  /* 0x0000000d0f112224 */ /* 0x000fe400078e0210 */
[----:B------:R-:W-:-:S02]  /*f210*/  IMAD R0, R3, R23, R12 ;  /* 0x0000001703007224 */ /* 0x000fc400078e020c */
[----:B------:R-:W-:Y:S02]  /*f220*/  IMAD.MOV.U32 R4, RZ, RZ, 0x1 ;  /* 0x00000001ff047424 */ /* 0x000fe400078e00ff */
[----:B------:R-:W-:Y:S02]  /*f230*/  IMAD R2, R2, R24, R17 ;  /* 0x0000001802027224 */ /* 0x000fe400078e0211 */
[----:B------:R-:W-:Y:S01]  /*f240*/  IMAD R3, R0, R14, R5 ;  /* 0x0000000e00037224 */ /* 0x000fe200078e0205 */
[----:B------:R-:W-:-:S04]  /*f250*/  PRMT R0, R4, 0x7610, R0 ;  /* 0x0000761004007816 */ /* 0x000fc80000000000 */
[----:B------:R-:W-:Y:S02]  /*f260*/  SEL R4, R3, R2, !P2 ;  /* 0x0000000203047207 */ /* 0x000fe40005000000 */
[----:B------:R-:W-:-:S03]  /*f270*/  SEL R2, R2, R3, !P2 ;  /* 0x0000000302027207 */ /* 0x000fc60005000000 */
[----:B------:R2:W-:Y:S04]  /*f280*/  STL [R1+0x90], R4 ;  /* 0x0000900401007387 */ /* 0x0005e80000100800 */
[----:B------:R2:W-:Y:S04]  /*f290*/  STL [R1+0x7c], R11 ;  /* 0x00007c0b01007387 */ /* 0x0005e80000100800 */
[----:B------:R2:W-:Y:S02]  /*f2a0*/  STL [R1+0x8c], R2 ;  /* 0x00008c0201007387 */ /* 0x0005e40000100800 */
.L_x_299:
[----:B------:R-:W-:Y:S01]  /*f2b0*/  LOP3.LUT P0, RZ, R0, 0xff, RZ, 0xc0, !PT ;  /* 0x000000ff00ff7812 */ /* 0x000fe2000780c0ff */
[----:B------:R-:W-:-:S12]  /*f2c0*/  ULOP3.LUT UR30, UR30, 0x1, URZ, 0x3c, !UPT ;  /* 0x000000011e1e7892 */ /* 0x000fd8000f8e3c3f */
[----:B------:R-:W-:Y:S05]  /*f2d0*/  @P0 BRA `(.L_x_302) ;  /* 0xffffff2400d00947 */ /* 0x000fea000383ffff */
[----:B------:R-:W-:Y:S05]  /*f2e0*/  EXIT ;  /* 0x000000000000794d */ /* 0x000fea0003800000 */
.L_x_18:
[----:B------:R-:W-:-:S08]  /*f2f0*/  ISETP.NE.AND P0, PT, RZ, UR6, PT ;  /* 0x00000006ff007c0c */ /* 0x000fd0000bf05270 */
[----:B0123--:R-:W0:-:S00]  /*f300*/  USETMAXREG.DEALLOC.CTAPOOL 0x28 ;  /* 0x00000028000079c8 */ /* 0x00fe0000080e0500 */
[----:B------:R-:W-:Y:S05]  /*f310*/  @P0 EXIT ;  /* 0x000000000000094d */ /* 0x000fea0003800000 */
[----:B0-----:R-:W-:Y:S01]  /*f320*/  LOP3.LUT P0, RZ, R0, 0xff, RZ, 0xc0, !PT ;  /* 0x000000ff00ff7812 */ /* 0x001fe2000780c0ff */
[----:B------:R-:W-:Y:S02]  /*f330*/  IMAD.MOV.U32 R0, RZ, RZ, 0x1 ;  /* 0x00000001ff007424 */ /* 0x000fe400078e00ff */
[----:B------:R-:W-:-:S10]  /*f340*/  IMAD.MOV.U32 R8, RZ, RZ, RZ ;  /* 0x000000ffff087224 */ /* 0x000fd400078e00ff */
[----:B------:R-:W-:Y:S05]  /*f350*/  @!P0 BRA `(.L_x_303) ;  /* 0x0000000c00608947 */ /* 0x000fea0003800000 */
[----:B------:R-:W0:Y:S01]  /*f360*/  S2R R9, SR_CgaCtaId ;  /* 0x0000000000097919 */ /* 0x000e220000008800 */
[----:B------:R-:W-:Y:S01]  /*f370*/  LOP3.LUT P0, RZ, R2, 0x1f, RZ, 0xc0, !PT ;  /* 0x0000001f02ff7812 */ /* 0x000fe2000780c0ff */
[----:B------:R-:W-:Y:S01]  /*f380*/  ULDC UR5, c[0x0][0x658] ;  /* 0x0001960000057ab9 */ /* 0x000fe20000000800 */
[----:B------:R-:W-:Y:S01]  /*f390*/  UMOV UR6, 0xffffffff ;  /* 0xffffffff00067882 */ /* 0x000fe20000000000 */
[----:B------:R-:W-:Y:S01]  /*f3a0*/  BSSY B0, `(.L_x_303) ;  /* 0x00000d3000007945 */ /* 0x000fe20003800000 */
[----:B------:R-:W-:Y:S01]  /*f3b0*/  USHF.L.U32 UR6, UR6, UR5, URZ ;  /* 0x0000000506067299 */ /* 0x000fe2000800063f */
[C---:B------:R-:W-:Y:S01]  /*f3c0*/  ISETP.NE.AND P3, PT, R3.reuse, RZ, PT ;  /* 0x000000ff0300720c */ /* 0x040fe20003f65270 */
[----:B------:R-:W-:Y:S01]  /*f3d0*/  IMAD.MOV.U32 R11, RZ, RZ, 0x1 ;  /* 0x00000001ff0b7424 */ /* 0x000fe200078e00ff */
[----:B------:R-:W-:Y:S01]  /*f3e0*/  ISETP.NE.OR P0, PT, R3, RZ, !P0 ;  /* 0x000000ff0300720c */ /* 0x000fe20004705670 */
[----:B------:R-:W-:Y:S01]  /*f3f0*/  IMAD.MOV.U32 R0, RZ, RZ, 0x1 ;  /* 0x00000001ff007424 */ /* 0x000fe200078e00ff */
[----:B------:R-:W-:Y:S01]  /*f400*/  ULDC UR4, c[0x0][0x600] ;  /* 0x0001800000047ab9 */ /* 0x000fe20000000800 */
[----:B------:R-:W-:Y:S01]  /*f410*/  IMAD.MOV.U32 R8, RZ, RZ, RZ ;  /* 0x000000ffff087224 */ /* 0x000fe200078e00ff */
[----:B------:R-:W-:Y:S01]  /*f420*/  UMOV UR7, 0x1 ;  /* 0x0000000100077882 */ /* 0x000fe20000000000 */
[----:B------:R-:W-:-:S02]  /*f430*/  UIADD3 UR26, UR14, 0x1, URZ ;  /* 0x000000010e1a7890 */ /* 0x000fc4000fffe03f */
[----:B------:R-:W-:Y:S02]  /*f440*/  ULOP3.LUT UR27, UR13, 0x2, URZ, 0xfc, !UPT ;  /* 0x000000020d1b7892 */ /* 0x000fe4000f8efc3f */
[----:B------:R-:W-:Y:S02]  /*f450*/  UIADD3 UR4, UR4, -0x1, URZ ;  /* 0xffffffff04047890 */ /* 0x000fe4000fffe03f */
[----:B------:R-:W-:Y:S02]  /*f460*/  USHF.L.U32 UR22, UR7, UR5, URZ ;  /* 0x0000000507167299 */ /* 0x000fe4000800063f */
[----:B------:R-:W-:Y:S01]  /*f470*/  ULOP3.LUT UR19, URZ, UR6, URZ, 0x33, !UPT ;  /* 0x000000063f137292 */ /* 0x000fe2000f8e333f */
[----:B------:R-:W-:Y:S01]  /*f480*/  ULDC.64 UR24, c[0x0][0x198] ;  /* 0x0000660000187ab9 */ /* 0x000fe20000000a00 */
[C---:B0-----:R-:W-:Y:S02]  /*f490*/  IMAD.SHL.U32 R10, R9.reuse, 0x80, RZ ;  /* 0x00000080090a7824 */ /* 0x041fe400078e00ff */
[----:B------:R-:W-:-:S03]  /*f4a0*/  IMAD.SHL.U32 R9, R9, 0x1000, RZ ;  /* 0x0000100009097824 */ /* 0x000fc600078e00ff */
[----:B------:R-:W-:Y:S02]  /*f4b0*/  LOP3.LUT R10, R10, 0x80, RZ, 0xc0, !PT ;  /* 0x000000800a0a7812 */ /* 0x000fe400078ec0ff */
[----:B------:R-:W-:-:S07]  /*f4c0*/  LOP3.LUT R9, R9, 0x1000, RZ, 0xc0, !PT ;  /* 0x0000100009097812 */ /* 0x000fce00078ec0ff */
.L_x_315:
[----:B------:R-:W-:-:S03]  /*f4d0*/  UMOV UR5, 0xffffffff ;  /* 0xffffffff00057882 */ /* 0x000fc60000000000 */
[----:B01----:R-:W-:Y:S05]  /*f4e0*/  BRA.DIV UR5, `(.L_x_304) ;  /* 0x0000001a05b07947 */ /* 0x003fea000b800000 */
[----:B------:R-:W-:-:S13]  /*f4f0*/  ELECT P1, URZ, PT ;  /* 0x00000000003f782f */ /* 0x000fda0003820000 */
.L_x_346:
[----:B------:R-:W0:Y:S01]  /*f500*/  LDC R2, c[0x0][0x28c] ;  /* 0x0000a300ff027b82 */ /* 0x000e220000000800 */
[----:B------:R-:W-:Y:S01]  /*f510*/  BSSY B1, `(.L_x_305) ;  /* 0x000003d000017945 */ /* 0x000fe20003800000 */
[----:B0-----:R-:W-:-:S13]  /*f520*/  ISETP.LT.OR P1, PT, R2, 0x1, !P1 ;  /* 0x000000010200780c */ /* 0x001fda0004f21670 */
[----:B------:R-:W-:Y:S05]  /*f530*/  @P1 BRA `(.L_x_306) ;  /* 0x0000000000e81947 */ /* 0x000fea0003800000 */
[----:B------:R-:W2:Y:S04]  /*f540*/  LDL.LU R4, [R1+0x90] ;  /* 0x0000900001047983 */ /* 0x000ea80000300800 */
[----:B------:R-:W3:Y:S01]  /*f550*/  LDL.LU R3, [R1+0x8c] ;  /* 0x00008c0001037983 */ /* 0x000ee20000300800 */
[----:B------:R-:W-:Y:S02]  /*f560*/  IMAD.MOV.U32 R14, RZ, RZ, RZ ;  /* 0x000000ffff0e7224 */ /* 0x000fe400078e00ff */
[----:B------:R-:W-:Y:S02]  /*f570*/  IMAD.U32 R15, RZ, RZ, UR26 ;  /* 0x0000001aff0f7e24 */ /* 0x000fe4000f8e00ff */
[----:B------:R-:W-:Y:S02]  /*f580*/  IMAD.MOV.U32 R2, RZ, RZ, R0 ;  /* 0x000000ffff027224 */ /* 0x000fe400078e0000 */
[----:B--2---:R-:W-:-:S02]  /*f590*/  IMAD R6, R4, 0x100, R10 ;  /* 0x0000010004067824 */ /* 0x004fc400078e020a */
[----:B------:R-:W-:Y:S02]  /*f5a0*/  IMAD.MOV.U32 R4, RZ, RZ, R8 ;  /* 0x000000ffff047224 */ /* 0x000fe400078e0008 */
[----:B---3--:R-:W-:-:S07]  /*f5b0*/  IMAD.SHL.U32 R7, R3, 0x40, RZ ;  /* 0x0000004003077824 */ /* 0x008fce00078e00ff */
.L_x_310:
[----:B------:R-:W0:Y:S01]  /*f5c0*/  S2R R12, SR_CgaCtaId ;  /* 0x00000000000c7919 */ /* 0x000e220000008800 */
[----:B------:R-:W-:Y:S01]  /*f5d0*/  MOV R3, 0x400 ;  /* 0x0000040000037802 */ /* 0x000fe20000000f00 */
[----:B------:R-:W1:Y:S03]  /*f5e0*/  @!P3 LDC R5, c[0x0][0x500] ;  /* 0x00014000ff05bb82 */ /* 0x000e660000000800 */
[----:B0-----:R-:W-:Y:S02]  /*f5f0*/  LEA R13, R12, R3, 0x18 ;  /* 0x000000030c0d7211 */ /* 0x001fe400078ec0ff */
[----:B------:R-:W-:-:S03]  /*f600*/  SHF.L.U32 R3, R2, 0x1f, RZ ;  /* 0x0000001f02037819 */ /* 0x000fc600000006ff */
[----:B------:R-:W-:-:S04]  /*f610*/  IMAD R12, R4, 0x8, R13 ;  /* 0x00000008040c7824 */ /* 0x000fc800078e020d */
[----:B------:R-:W0:Y:S02]  /*f620*/  SYNCS.PHASECHK.TRANS64.TRYWAIT P1, [R12+URZ+0xb0], R3 ;  /* 0x0000b0030c0075a7 */ /* 0x000e24000802017f */
[----:B01----:R-:W-:Y:S05]  /*f630*/  @!P1 BRA `(.L_x_307) ;  /* 0x00000018007c9947 */ /* 0x003fea0003800000 */
.L_x_347:
[----:B------:R-:W-:Y:S01]  /*f640*/  UPRMT UR5, UR27, 0x9910, URZ ;  /* 0x000099101b057896 */ /* 0x000fe2000800003f */
[----:B------:R1:W-:Y:S03]  /*f650*/  @!P3 SYNCS.ARRIVE.TRANS64 RZ, [R12+URZ], R5 ;  /* 0x000000050cffb9a7 */ /* 0x0003e6000800003f */
[----:B------:R-:W-:-:S06]  /*f660*/  UISETP.NE.AND UP0, UPT, UR5, 0x2, UPT ;  /* 0x000000020500788c */ /* 0x000fcc000bf05270 */
[----:B------:R-:W-:-:S13]  /*f670*/  PLOP3.LUT P1, PT, PT, PT, UP0, 0x80, 0x0 ;  /* 0x000000000000781c */ /* 0x000fda0003f2f008 */
[----:B-1----:R-:W-:Y:S05]  /*f680*/  @P1 BRA `(.L_x_308) ;  /* 0x0000000000041947 */ /* 0x002fea0003800000 */
[----:B------:R-:W-:Y:S01]  /*f690*/  BPT.TRAP 0x1 ;  /* 0x000000040000795c */ /* 0x000fe20000300000 */
.L_x_308:
[----:B------:R-:W-:Y:S05]  /*f6a0*/  @P0 BRA `(.L_x_309) ;  /* 0x0000000000040947 */ /* 0x000fea0003800000 */
[----:B------:R-:W-:Y:S01]  /*f6b0*/  BPT.TRAP 0x1 ;  /* 0x000000040000795c */ /* 0x000fe20000300000 */
.L_x_309:
[----:B------:R-:W2:Y:S01]  /*f6c0*/  LDL R16, [R1+0x7c] ;  /* 0x00007c0001107983 */ /* 0x000ea20000100800 */
[C---:B0-----:R-:W-:Y:S01]  /*f6d0*/  IMAD R3, R4.reuse, 0x800, R13 ;  /* 0x0000080004037824 */ /* 0x041fe200078e020d */
[----:B------:R-:W-:Y:S01]  /*f6e0*/  R2UR UR18, R13 ;  /* 0x000000000d1272ca */ /* 0x000fe200000e0000 */
[----:B------:R-:W-:Y:S01]  /*f6f0*/  IMAD R5, R4, 0x2000, R9 ;  /* 0x0000200004057824 */ /* 0x000fe200078e0209 */
[----:B------:R-:W-:Y:S01]  /*f700*/  R2UR UR9, R12 ;  /* 0x000000000c0972ca */ /* 0x000fe200000e0000 */
[----:B------:R-:W-:Y:S01]  /*f710*/  VIADD R15, R15, 0xffffffff ;  /* 0xffffffff0f0f7836 */ /* 0x000fe20000000000 */
[----:B------:R-:W-:Y:S01]  /*f720*/  R2UR UR5, R3 ;  /* 0x00000000030572ca */ /* 0x000fe200000e0000 */
[----:B------:R-:W-:Y:S01]  /*f730*/  UIADD3 UR6, UP0, UR24, 0xf0, URZ ;  /* 0x000000f018067890 */ /* 0x000fe2000ff1e03f */
[----:B------:R-:W-:Y:S01]  /*f740*/  R2UR UR8, R5 ;  /* 0x00000000050872ca */ /* 0x000fe200000e0000 */
[----:B------:R-:W-:Y:S01]  /*f750*/  UIADD3 UR28, UP1, UR24, 0x1f0, URZ ;  /* 0x000001f0181c7890 */ /* 0x000fe2000ff3e03f */
[----:B------:R-:W-:Y:S01]  /*f760*/  R2UR UR11, R7 ;  /* 0x00000000070b72ca */ /* 0x000fe200000e0000 */
[----:B------:R-:W-:Y:S01]  /*f770*/  UIADD3.X UR7, URZ, UR25, URZ, UP0, !UPT ;  /* 0x000000193f077290 */ /* 0x000fe200087fe43f */
[----:B------:R-:W-:Y:S01]  /*f780*/  R2UR UR10, R14 ;  /* 0x000000000e0a72ca */ /* 0x000fe200000e0000 */
[----:B------:R-:W-:Y:S01]  /*f790*/  VIADD R4, R4, 0x1 ;  /* 0x0000000104047836 */ /* 0x000fe20000000000 */
[----:B------:R-:W-:Y:S01]  /*f7a0*/  R2UR UR23, R6 ;  /* 0x00000000061772ca */ /* 0x000fe200000e0000 */
[----:B------:R-:W-:Y:S01]  /*f7b0*/  UIADD3.X UR29, URZ, UR25, URZ, UP1, !UPT ;  /* 0x000000193f1d7290 */ /* 0x000fe20008ffe43f */
[----:B------:R-:W-:Y:S01]  /*f7c0*/  ISETP.GT.AND P4, PT, R15, 0x1, PT ;  /* 0x000000010f00780c */ /* 0x000fe20003f84270 */
[----:B------:R-:W-:Y:S01]  /*f7d0*/  UMOV UR16, 0x0 ;  /* 0x0000000000107882 */ /* 0x000fe20000000000 */
[----:B------:R-:W-:Y:S01]  /*f7e0*/  UMOV UR17, 0x10000000 ;  /* 0x1000000000117882 */ /* 0x000fe20000000000 */
[----:B------:R-:W-:Y:S01]  /*f7f0*/  UIADD3 UR5, UR5, 0x280, URZ ;  /* 0x0000028005057890 */ /* 0x000fe2000fffe03f */
[----:B------:R-:W-:Y:S01]  /*f800*/  ISETP.NE.AND P1, PT, R4, 0x16, PT ;  /* 0x000000160400780c */ /* 0x000fe20003f25270 */
[----:B------:R-:W-:Y:S01]  /*f810*/  UIADD3 UR18, UR18, 0xb280, UR8 ;  /* 0x0000b28012127890 */ /* 0x000fe2000fffe008 */
[----:B------:R-:W-:Y:S01]  /*f820*/  VIADD R14, R14, 0x20 ;  /* 0x000000200e0e7836 */ /* 0x000fe20000000000 */
[----:B------:R-:W-:Y:S01]  /*f830*/  UMOV UR30, 0x30000 ;  /* 0x00030000001e7882 */ /* 0x000fe20000000000 */
[----:B------:R-:W-:-:S02]  /*f840*/  SEL R3, RZ, 0x1, P1 ;  /* 0x00000001ff037807 */ /* 0x000fc40000800000 */
[----:B------:R-:W-:Y:S01]  /*f850*/  UMOV UR8, UR5 ;  /* 0x0000000500087c82 */ /* 0x000fe20008000000 */
[----:B------:R-:W-:Y:S02]  /*f860*/  SEL R4, R4, RZ, P1 ;  /* 0x000000ff04047207 */ /* 0x000fe40000800000 */
[----:B------:R-:W-:Y:S02]  /*f870*/  LOP3.LUT R2, R2, R3, RZ, 0x3c, !PT ;  /* 0x0000000302027212 */ /* 0x000fe400078e3cff */
[----:B--2---:R-:W-:-:S13]  /*f880*/  R2UR UR12, R16 ;  /* 0x00000000100c72ca */ /* 0x004fda00000e0000 */
[----:B------:R0:W-:Y:S02]  /*f890*/  UTMALDG.3D [UR8], [UR6], desc[UR16] ;  /* 0x00001008060075b4 */ /* 0x0001e40008011000 */
[----:B0-----:R-:W-:Y:S01]  /*f8a0*/  UMOV UR11, UR23 ;  /* 0x00000017000b7c82 */ /* 0x001fe20008000000 */
[----:B------:R-:W-:Y:S02]  /*f8b0*/  UMOV UR8, UR18 ;  /* 0x0000001200087c82 */ /* 0x000fe40008000000 */
[----:B------:R0:W-:Y:S02]  /*f8c0*/  UTMALDG.3D.MULTICAST [UR8], [UR28], UR30, desc[UR16] ;  /* 0x000010081c0073b4 */ /* 0x0001e4000801181e */
[----:B0-----:R-:W-:Y:S05]  /*f8d0*/  @P4 BRA `(.L_x_310) ;  /* 0xfffffffc00384947 */ /* 0x001fea000383ffff */
.L_x_306:
[----:B------:R-:W-:Y:S05]  /*f8e0*/  BSYNC B1 ;  /* 0x0000000000017941 */ /* 0x000fea0003800000 */
.L_x_305:
[----:B------:R-:W2:Y:S01]  /*f8f0*/  LDL.LU R17, [R1+0x84] ;  /* 0x0000840001117983 */ /* 0x000ea20000300800 */
[----:B------:R-:W-:Y:S01]  /*f900*/  LOP3.LUT P5, RZ, R11, 0xff, RZ, 0xc0, !PT ;  /* 0x000000ff0bff7812 */ /* 0x000fe200078ac0ff */
[----:B------:R-:W-:Y:S01]  /*f910*/  VIADD R8, R8, UR14 ;  /* 0x0000000e08087c36 */ /* 0x000fe20008000000 */
[----:B------:R-:W-:Y:S01]  /*f920*/  UISETP.GE.U32.AND UP0, UPT, UR14, 0x16, UPT ;  /* 0x000000160e00788c */ /* 0x000fe2000bf06070 */
[----:B------:R-:W3:Y:S01]  /*f930*/  LDL.LU R16, [R1+0x88] ;  /* 0x0000880001107983 */ /* 0x000ee20000300800 */
[----:B------:R-:W-:Y:S01]  /*f940*/  IMAD.U32 R5, RZ, RZ, UR14 ;  /* 0x0000000eff057e24 */ /* 0x000fe2000f8e00ff */
[----:B------:R-:W-:Y:S01]  /*f950*/  ULDC.64 UR6, c[0x0][0x650] ;  /* 0x0001940000067ab9 */ /* 0x000fe20000000a00 */
[----:B------:R-:W-:Y:S01]  /*f960*/  ISETP.GT.U32.AND P1, PT, R8, 0x15, PT ;  /* 0x000000150800780c */ /* 0x000fe20003f24070 */
[----:B------:R-:W-:Y:S01]  /*f970*/  BSSY B1, `(.L_x_311) ;  /* 0x0000073000017945 */ /* 0x000fe20003800000 */
[----:B------:R-:W-:Y:S02]  /*f980*/  PLOP3.LUT P4, PT, PT, PT, UP0, 0x80, 0x0 ;  /* 0x000000000000781c */ /* 0x000fe40003f8f008 */
[----:B------:R-:W-:-:S02]  /*f990*/  ISETP.LT.U32.AND P1, PT, R5, 0x16, P1 ;  /* 0x000000160500780c */ /* 0x000fc40000f21070 */
[----:B------:R-:W-:Y:S01]  /*f9a0*/  PRMT R11, RZ, 0x7610, R11 ;  /* 0x00007610ff0b7816 */ /* 0x000fe2000000000b */
[----:B------:R-:W0:Y:S01]  /*f9b0*/  @P5 S2R R3, SR_CgaCtaId ;  /* 0x0000000000035919 */ /* 0x000e220000008800 */
[----:B------:R-:W-:-:S04]  /*f9c0*/  @P5 MOV R2, 0x400 ;  /* 0x0000040000025802 */ /* 0x000fc80000000f00 */
[----:B0-----:R-:W-:Y:S01]  /*f9d0*/  @P5 LEA R4, R3, R2, 0x18 ;  /* 0x0000000203045211 */ /* 0x001fe200078ec0ff */
[----:B------:R-:W-:-:S03]  /*f9e0*/  IMAD.WIDE.U32 R2, R8, -0x45d1745d, RZ ;  /* 0xba2e8ba308027825 */ /* 0x000fc600078e00ff */
[----:B------:R0:W-:Y:S02]  /*f9f0*/  @P5 SYNCS.ARRIVE.TRANS64.A1T0 RZ, [R4+URZ+0x198], RZ ;  /* 0x000198ff04ff59a7 */ /* 0x0001e4000810003f */
[----:B------:R-:W-:Y:S02]  /*fa00*/  SHF.R.U32.HI R5, RZ, 0x4, R3 ;  /* 0x00000004ff057819 */ /* 0x000fe40000011603 */
[----:B------:R-:W-:Y:S02]  /*fa10*/  SEL R3, RZ, 0x1, !P1 ;  /* 0x00000001ff037807 */ /* 0x000fe40004800000 */
[----:B------:R-:W-:Y:S01]  /*fa20*/  PRMT R2, RZ, 0x7610, R2 ;  /* 0x00007610ff027816 */ /* 0x000fe20000000002 */
[----:B------:R-:W-:Y:S01]  /*fa30*/  IMAD R8, R5, -0x16, R8 ;  /* 0xffffffea05087824 */ /* 0x000fe200078e0208 */
[----:B------:R-:W-:Y:S01]  /*fa40*/  LOP3.LUT R0, R0, R3, RZ, 0x3c, !PT ;  /* 0x0000000300007212 */ /* 0x000fe200078e3cff */
[----:B0-----:R-:W-:Y:S02]  /*fa50*/  IMAD.MOV.U32 R4, RZ, RZ, -0x1 ;  /* 0xffffffffff047424 */ /* 0x001fe400078e00ff */
[----:B------:R-:W-:Y:S01]  /*fa60*/  IMAD.MOV.U32 R3, RZ, RZ, -0x1 ;  /* 0xffffffffff037424 */ /* 0x000fe200078e00ff */
[----:B------:R-:W-:Y:S01]  /*fa70*/  @P4 LOP3.LUT R0, R0, 0x1, R5, 0x78, !PT ;  /* 0x0000000100004812 */ /* 0x000fe200078e7805 */
[----:B------:R-:W-:Y:S01]  /*fa80*/  IMAD.MOV.U32 R5, RZ, RZ, -0x1 ;  /* 0xffffffffff057424 */ /* 0x000fe200078e00ff */
[----:B---3--:R-:W-:-:S04]  /*fa90*/  IADD3 R16, P5, R16, UR20, RZ ;  /* 0x0000001410107c10 */ /* 0x008fc8000ffbe0ff */
[----:B--2---:R-:W-:Y:S01]  /*faa0*/  IADD3.X R17, R17, UR15, RZ, P5, !PT ;  /* 0x0000000f11117c10 */ /* 0x004fe2000affe4ff */
[----:B------:R0:W-:Y:S01]  /*fab0*/  STL [R1+0x88], R16 ;  /* 0x0000881001007387 */ /* 0x0001e20000100800 */
[----:B------:R-:W-:-:S03]  /*fac0*/  ISETP.GE.U32.AND P1, PT, R16, UR6, PT ;  /* 0x0000000610007c0c */ /* 0x000fc6000bf26070 */
[----:B------:R0:W-:Y:S01]  /*fad0*/  STL [R1+0x84], R17 ;  /* 0x0000841101007387 */ /* 0x0001e20000100800 */
[----:B------:R-:W-:-:S03]  /*fae0*/  ISETP.GE.U32.AND.EX P1, PT, R17, UR7, PT, P1 ;  /* 0x0000000711007c0c */ /* 0x000fc6000bf26110 */
[----:B------:R0:W-:Y:S04]  /*faf0*/  STL [R1+0x8c], R5 ;  /* 0x00008c0501007387 */ /* 0x0001e80000100800 */
[----:B------:R0:W-:Y:S04]  /*fb00*/  STL [R1+0x90], R4 ;  /* 0x0000900401007387 */ /* 0x0001e80000100800 */
[----:B------:R0:W-:Y:S02]  /*fb10*/  STL [R1+0x7c], R3 ;  /* 0x00007c0301007387 */ /* 0x0001e40000100800 */
[----:B------:R-:W-:Y:S05]  /*fb20*/  @P1 BRA `(.L_x_312) ;  /* 0x00000004005c1947 */ /* 0x000fea0003800000 */
[----:B------:R-:W-:Y:S01]  /*fb30*/  ULDC.64 UR6, c[0x0][0x628] ;  /* 0x00018a0000067ab9 */ /* 0x000fe20000000a00 */
[----:B------:R-:W1:Y:S01]  /*fb40*/  S2R R13, SR_CTAID.X ;  /* 0x00000000000d7919 */ /* 0x000e620000002500 */
[----:B------:R-:W-:Y:S01]  /*fb50*/  ISETP.NE.U32.AND P1, PT, RZ, UR6, PT ;  /* 0x00000006ff007c0c */ /* 0x000fe2000bf25070 */
[----:B------:R-:W-:Y:S01]  /*fb60*/  ULDC UR8, c[0x0][0x630] ;  /* 0x00018c0000087ab9 */ /* 0x000fe20000000800 */
[----:B------:R-:W-:Y:S01]  /*fb70*/  IMAD.MOV.U32 R2, RZ, RZ, R16 ;  /* 0x000000ffff027224 */ /* 0x000fe200078e0010 */
[----:B------:R-:W2:Y:S01]  /*fb80*/  S2R R12, SR_CTAID.Y ;  /* 0x00000000000c7919 */ /* 0x000ea20000002600 */
[----:B------:R-:W-:Y:S01]  /*fb90*/  ISETP.NE.AND.EX P1, PT, RZ, UR7, PT, P1 ;  /* 0x00000007ff007c0c */ /* 0x000fe2000bf25310 */
[----:B0-----:R-:W-:-:S12]  /*fba0*/  IMAD.MOV.U32 R3, RZ, RZ, R17 ;  /* 0x000000ffff037224 */ /* 0x001fd800078e0011 */
[----:B------:R-:W-:Y:S05]  /*fbb0*/  @!P1 BRA `(.L_x_313) ;  /* 0x0000000000289947 */ /* 0x000fea0003800000 */
[----:B------:R-:W-:Y:S02]  /*fbc0*/  ULDC UR5, c[0x0][0x634] ;  /* 0x00018d0000057ab9 */ /* 0x000fe40000000800 */
[----:B------:R-:W-:-:S05]  /*fbd0*/  IADD3 R7, P1, R16, UR5, RZ ;  /* 0x0000000510077c10 */ /* 0x000fca000ff3e0ff */
[----:B------:R-:W-:-:S04]  /*fbe0*/  IMAD.X R15, RZ, RZ, R17, P1 ;  /* 0x000000ffff0f7224 */ /* 0x000fc800008e0611 */
[----:B------:R-:W-:-:S04]  /*fbf0*/  IMAD.WIDE.U32 R4, R15, UR6, RZ ;  /* 0x000000060f047c25 */ /* 0x000fc8000f8e00ff */
[----:B------:R-:W-:-:S04]  /*fc00*/  IMAD.WIDE.U32 R4, P1, R7, UR7, R4 ;  /* 0x0000000707047c25 */ /* 0x000fc8000f820004 */
[----:B------:R-:W-:-:S04]  /*fc10*/  IMAD.WIDE.U32 R6, R7, UR6, RZ ;  /* 0x0000000607067c25 */ /* 0x000fc8000f8e00ff */
[----:B------:R-:W-:Y:S01]  /*fc20*/  IMAD.X R3, RZ, RZ, RZ, P1 ;  /* 0x000000ffff037224 */ /* 0x000fe200008e06ff */
[----:B------:R-:W-:Y:S01]  /*fc30*/  IADD3 RZ, P1, R7, R4, RZ ;  /* 0x0000000407ff7210 */ /* 0x000fe20007f3e0ff */
[----:B------:R-:W-:-:S04]  /*fc40*/  IMAD.MOV.U32 R2, RZ, RZ, R5 ;  /* 0x000000ffff027224 */ /* 0x000fc800078e0005 */
[----:B------:R-:W-:-:S08]  /*fc50*/  IMAD.WIDE.U32.X R2, R15, UR7, R2, P1 ;  /* 0x000000070f027c25 */ /* 0x000fd000088e0402 */
.L_x_313:
[--C-:B------:R-:W-:Y:S01]  /*fc60*/  SHF.R.U64 R6, R2, UR8, R3.reuse ;  /* 0x0000000802067c19 */ /* 0x100fe20008001203 */
[----:B------:R-:W-:Y:S01]  /*fc70*/  ULDC.64 UR6, c[0x0][0x620] ;  /* 0x0001880000067ab9 */ /* 0x000fe20000000a00 */
[----:B------:R-:W-:Y:S01]  /*fc80*/  SHF.R.U32.HI R2, RZ, UR8, R3 ;  /* 0x00000008ff027c19 */ /* 0x000fe20008011603 */
[----:B------:R-:W-:Y:S01]  /*fc90*/  IMAD.MOV.U32 R3, RZ, RZ, R17 ;  /* 0x000000ffff037224 */ /* 0x000fe200078e0011 */
[----:B------:R-:W-:Y:S01]  /*fca0*/  IADD3 R5, P1, RZ, -R6, RZ ;  /* 0x80000006ff057210 */ /* 0x000fe20007f3e0ff */
[----:B------:R-:W-:Y:S01]  /*fcb0*/  ULDC UR5, c[0x0][0x150] ;  /* 0x0000540000057ab9 */ /* 0x000fe20000000800 */
[----:B-1----:R-:W-:Y:S01]  /*fcc0*/  I2FP.F32.U32 R7, R13 ;  /* 0x0000000d00077245 */ /* 0x002fe20000201000 */
[----:B------:R-:W0:Y:S01]  /*fcd0*/  LDC R18, c[0x0][0x144] ;  /* 0x00005100ff127b82 */ /* 0x000e220000000800 */
[----:B------:R-:W-:Y:S01]  /*fce0*/  ULDC.64 UR8, c[0x0][0x640] ;  /* 0x0001900000087ab9 */ /* 0x000fe20000000a00 */
[----:B------:R-:W-:Y:S01]  /*fcf0*/  IMAD.X R2, RZ, RZ, ~R2, P1 ;  /* 0x000000ffff027224 */ /* 0x000fe200008e0e02 */
[----:B------:R-:W-:-:S03]  /*fd00*/  ISETP.NE.U32.AND P1, PT, RZ, UR8, PT ;  /* 0x00000008ff007c0c */ /* 0x000fc6000bf25070 */
[----:B------:R-:W-:Y:S01]  /*fd10*/  IMAD R4, R2, UR6, RZ ;  /* 0x0000000602047c24 */ /* 0x000fe2000f8e02ff */
[----:B------:R-:W-:Y:S01]  /*fd20*/  ISETP.NE.AND.EX P1, PT, RZ, UR9, PT, P1 ;  /* 0x00000009ff007c0c */ /* 0x000fe2000bf25310 */
[----:B------:R-:W-:Y:S01]  /*fd30*/  IMAD.MOV.U32 R2, RZ, RZ, R16 ;  /* 0x000000ffff027224 */ /* 0x000fe200078e0010 */
[----:B------:R-:W1:Y:S03]  /*fd40*/  LDC R15, c[0x0][0x148] ;  /* 0x00005200ff0f7b82 */ /* 0x000e660000000800 */
[----:B------:R-:W-:Y:S01]  /*fd50*/  IMAD.WIDE.U32 R2, R5, UR6, R2 ;  /* 0x0000000605027c25 */ /* 0x000fe2000f8e0002 */
[----:B------:R-:W-:-:S03]  /*fd60*/  ULDC UR6, c[0x0][0x154] ;  /* 0x0000550000067ab9 */ /* 0x000fc60000000800 */
[----:B------:R-:W-:Y:S02]  /*fd70*/  IMAD R5, R5, UR7, R4 ;  /* 0x0000000705057c24 */ /* 0x000fe4000f8e0204 */
[----:B------:R-:W-:Y:S01]  /*fd80*/  FMUL R4, R7, UR5 ;  /* 0x0000000507047c20 */ /* 0x000fe20008400000 */
[----:B------:R-:W-:Y:S01]  /*fd90*/  ULDC UR5, c[0x0][0x618] ;  /* 0x0001860000057ab9 */ /* 0x000fe20000000800 */
[----:B------:R-:W-:Y:S01]  /*fda0*/  ULDC UR7, c[0x0][0x608] ;  /* 0x0001820000077ab9 */ /* 0x000fe20000000800 */
[----:B------:R-:W-:-:S03]  /*fdb0*/  IMAD.IADD R3, R3, 0x1, R5 ;  /* 0x0000000103037824 */ /* 0x000fc600078e0205 */
[----:B------:R-:W3:Y:S02]  /*fdc0*/  F2I.U32.TRUNC.NTZ R4, R4 ;  /* 0x0000000400047305 */ /* 0x000ee4000020f000 */
[----:B------:R-:W-:Y:S02]  /*fdd0*/  SHF.R.U64 R7, R2, UR5, R3 ;  /* 0x0000000502077c19 */ /* 0x000fe40008001203 */
[----:B--2---:R-:W-:-:S05]  /*fde0*/  I2FP.F32.U32 R2, R12 ;  /* 0x0000000c00027245 */ /* 0x004fca0000201000 */
[----:B------:R-:W-:Y:S01]  /*fdf0*/  FMUL R5, R2, UR6 ;  /* 0x0000000602057c20 */ /* 0x000fe20008400000 */
[----:B------:R-:W-:Y:S01]  /*fe00*/  SHF.R.U32.HI R2, RZ, UR5, R3 ;  /* 0x00000005ff027c19 */ /* 0x000fe20008011603 */
[----:B------:R-:W-:Y:S02]  /*fe10*/  ULDC UR5, c[0x0][0x658] ;  /* 0x0001960000057ab9 */ /* 0x000fe40000000800 */
[----:B------:R2:W4:Y:S01]  /*fe20*/  F2I.U32.TRUNC.NTZ R17, R5 ;  /* 0x0000000500117305 */ /* 0x000522000020f000 */
[--C-:B------:R-:W-:Y:S02]  /*fe30*/  SHF.R.U64 R16, R7, UR7, R2.reuse ;  /* 0x0000000707107c19 */ /* 0x100fe40008001202 */
[----:B------:R-:W-:Y:S01]  /*fe40*/  SHF.R.U32.HI R3, RZ, UR7, R2 ;  /* 0x00000007ff037c19 */ /* 0x000fe20008011602 */
[----:B---3--:R-:W-:-:S03]  /*fe50*/  IMAD.MOV R2, RZ, RZ, -R4 ;  /* 0x000000ffff027224 */ /* 0x008fc600078e0a04 */
[----:B------:R-:W-:Y:S01]  /*fe60*/  SHF.R.U64 R14, R16, UR5, R3 ;  /* 0x00000005100e7c19 */ /* 0x000fe20008001203 */
[----:B0-----:R-:W-:Y:S01]  /*fe70*/  IMAD R18, R18, R2, R13 ;  /* 0x0000000212127224 */ /* 0x001fe200078e020d */
[----:B------:R-:W-:-:S03]  /*fe80*/  SHF.R.U32.HI R4, RZ, UR5, R3 ;  /* 0x00000005ff047c19 */ /* 0x000fc60008011603 */
[----:B------:R-:W-:Y:S02]  /*fe90*/  IMAD.MOV.U32 R2, RZ, RZ, R14 ;  /* 0x000000ffff027224 */ /* 0x000fe400078e000e */
[----:B------:R-:W-:Y:S01]  /*fea0*/  IMAD.MOV.U32 R3, RZ, RZ, R4 ;  /* 0x000000ffff037224 */ /* 0x000fe200078e0004 */
[----:B--2-4-:R-:W-:Y:S06]  /*feb0*/  @!P1 BRA `(.L_x_314) ;  /* 0x0000000000289947 */ /* 0x014fec0003800000 */
[----:B------:R-:W-:Y:S02]  /*fec0*/  ULDC UR5, c[0x0][0x64c] ;  /* 0x0001930000057ab9 */ /* 0x000fe40000000800 */
[----:B------:R-:W-:-:S05]  /*fed0*/  IADD3 R3, P1, R14, UR5, RZ ;  /* 0x000000050e037c10 */ /* 0x000fca000ff3e0ff */
[----:B------:R-:W-:-:S04]  /*fee0*/  IMAD.X R13, RZ, RZ, R4, P1 ;  /* 0x000000ffff0d7224 */ /* 0x000fc800008e0604 */
[----:B------:R-:W-:-:S04]  /*fef0*/  IMAD.WIDE.U32 R4, R13, UR8, RZ ;  /* 0x000000080d047c25 */ /* 0x000fc8000f8e00ff */
[----:B------:R-:W-:-:S04]  /*ff00*/  IMAD.WIDE.U32 R4, P1, R3, UR9, R4 ;  /* 0x0000000903047c25 */ /* 0x000fc8000f820004 */
[----:B------:R-:W-:-:S04]  /*ff10*/  IMAD.WIDE.U32 R2, R3, UR8, RZ ;  /* 0x0000000803027c25 */ /* 0x000fc8000f8e00ff */
[----:B------:R-:W-:Y:S01]  /*ff20*/  IMAD.MOV.U32 R2, RZ, RZ, R5 ;  /* 0x000000ffff027224 */ /* 0x000fe200078e0005 */
[----:B------:R-:W-:Y:S01]  /*ff30*/  IADD3 RZ, P4, R3, R4, RZ ;  /* 0x0000000403ff7210 */ /* 0x000fe20007f9e0ff */
[----:B------:R-:W-:-:S04]  /*ff40*/  IMAD.X R3, RZ, RZ, RZ, P1 ;  /* 0x000000ffff037224 */ /* 0x000fc800008e06ff */
[----:B------:R-:W-:-:S08]  /*ff50*/  IMAD.WIDE.U32.X R2, R13, UR9, R2, P4 ;  /* 0x000000090d027c25 */ /* 0x000fd0000a0e0402 */
.L_x_314:
[----:B------:R-:W-:Y:S01]  /*ff60*/  ULDC UR5, c[0x0][0x648] ;  /* 0x0001920000057ab9 */ /* 0x000fe20000000800 */
[----:B------:R-:W-:Y:S01]  /*ff70*/  LOP3.LUT R16, R16, UR19, RZ, 0xc0, !PT ;  /* 0x0000001310107c12 */ /* 0x000fe2000f8ec0ff */
[----:B------:R-:W-:Y:S01]  /*ff80*/  IMAD.MOV R17, RZ, RZ, -R17 ;  /* 0x000000ffff117224 */ /* 0x000fe200078e0a11 */
[----:B------:R-:W-:Y:S01]  /*ff90*/  SHF.R.U64 R3, R2, UR5, R3 ;  /* 0x0000000502037c19 */ /* 0x000fe20008001203 */
[----:B------:R-:W-:Y:S01]  /*ffa0*/  ULDC UR5, c[0x0][0x638] ;  /* 0x00018e0000057ab9 */ /* 0x000fe20000000800 */
[----:B------:R-:W-:Y:S01]  /*ffb0*/  LOP3.LUT R7, R7, UR4, RZ, 0xc0, !PT ;  /* 0x0000000407077c12 */ /* 0x000fe2000f8ec0ff */
[----:B-1----:R-:W-:Y:S01]  /*ffc0*/  @P2 IMAD R18, R15, R17, R12 ;  /* 0x000000110f122224 */ /* 0x002fe200078e020c */
[----:B------:R-:W-:Y:S01]  /*ffd0*/  ULDC UR6, c[0x0][0x610] ;  /* 0x0001840000067ab9 */ /* 0x000fe20000000800 */
[----:B------:R-:W-:Y:S02]  /*ffe0*/  IMAD.MOV R5, RZ, RZ, -R3 ;  /* 0x000000ffff057224 */ /* 0x000fe400078e0a03 */
[----:B------:R-:W-:-:S02]  /*fff0*/  IMAD R3, R3, UR22, R16 ;  /* 0x0000001603037c24 */ /* 0x000fc4000f8e0210 */
[----:B------:R-:W-:Y:S01]  /*10000*/  IMAD R14, R5, UR5, R14 ;  /* 0x00000005050e7c24 */ /* 0x000fe2000f8e020e */
[----:B------:R-:W-:Y:S01]  /*10010*/  ULDC UR5, c[0x0][0x600] ;  /* 0x0001800000057ab9 */ /* 0x000fe20000000800 */
[----:B------:R-:W-:Y:S02]  /*10020*/  IMAD R3, R3, UR6, R18 ;  /* 0x0000000603037c24 */ /* 0x000fe4000f8e0212 */
[----:B------:R-:W-:Y:S02]  /*10030*/  IMAD R14, R14, UR5, R7 ;  /* 0x000000050e0e7c24 */ /* 0x000fe4000f8e0207 */
[----:B------:R-:W-:-:S03]  /*10040*/  IMAD.MOV.U32 R2, RZ, RZ, 0x1 ;  /* 0x00000001ff027424 */ /* 0x000fc600078e00ff */
[----:B------:R-:W-:Y:S02]  /*10050*/  SEL R4, R14, R3, !P2 ;  /* 0x000000030e047207 */ /* 0x000fe40005000000 */
[----:B------:R-:W-:-:S03]  /*10060*/  SEL R3, R3, R14, !P2 ;  /* 0x0000000e03037207 */ /* 0x000fc60005000000 */
[----:B------:R1:W-:Y:S04]  /*10070*/  STL [R1+0x90], R4 ;  /* 0x0000900401007387 */ /* 0x0003e80000100800 */
[----:B------:R1:W-:Y:S04]  /*10080*/  STL [R1+0x7c], R6 ;  /* 0x00007c0601007387 */ /* 0x0003e80000100800 */
[----:B------:R1:W-:Y:S02]  /*10090*/  STL [R1+0x8c], R3 ;  /* 0x00008c0301007387 */ /* 0x0003e40000100800 */
.L_x_312:
[----:B------:R-:W-:Y:S05]  /*100a0*/  BSYNC B1 ;  /* 0x0000000000017941 */ /* 0x000fea0003800000 */
.L_x_311:
[----:B------:R-:W-:-:S13]  /*100b0*/  LOP3.LUT P1, RZ, R2, 0xff, RZ, 0xc0, !PT ;  /* 0x000000ff02ff7812 */ /* 0x000fda000782c0ff */
[----:B------:R-:W-:Y:S05]  /*100c0*/  @P1 BRA `(.L_x_315) ;  /* 0xfffffff400001947 */ /* 0x000fea000383ffff */
[----:B------:R-:W-:Y:S05]  /*100d0*/  BSYNC B0 ;  /* 0x0000000000007941 */ /* 0x000fea0003800000 */
.L_x_303:
[----:B------:R-:W-:-:S03]  /*100e0*/  UMOV UR5, 0xffffffff ;  /* 0xffffffff00057882 */ /* 0x000fc60000000000 */
[----:B------:R-:W-:Y:S05]  /*100f0*/  BRA.DIV UR5, `(.L_x_316) ;  /* 0x0000000e05e07947 */ /* 0x000fea000b800000 */
[----:B------:R-:W-:-:S13]  /*10100*/  ELECT P0, URZ, PT ;  /* 0x00000000003f782f */ /* 0x000fda0003800000 */
.L_x_350:
[----:B------:R-:W-:Y:S04]  /*10110*/  BSSY B0, `(.L_x_317) ;  /* 0x00000ce000007945 */ /* 0x000fe80003800000 */
[----:B------:R-:W-:Y:S05]  /*10120*/  @!P0 BRA `(.L_x_318) ;  /* 0x0000000c00308947 */ /* 0x000fea0003800000 */
[----:B------:R-:W-:-:S04]  /*10130*/  ULOP3.LUT UR5, UR13, 0x2, URZ, 0xfc, !UPT ;  /* 0x000000020d057892 */ /* 0x000fc8000f8efc3f */
[----:B------:R-:W-:-:S06]  /*10140*/  UISETP.NE.AND UP0, UPT, UR5, 0x3, UPT ;  /* 0x000000030500788c */ /* 0x000fcc000bf05270 */
[----:B------:R-:W-:-:S13]  /*10150*/  PLOP3.LUT P0, PT, PT, PT, UP0, 0x80, 0x0 ;  /* 0x000000000000781c */ /* 0x000fda0003f0f008 */
[----:B------:R-:W-:Y:S05]  /*10160*/  @!P0 BRA `(.L_x_319) ;  /* 0x0000000000048947 */ /* 0x000fea0003800000 */
[----:B------:R-:W-:Y:S01]  /*10170*/  BPT.TRAP 0x1 ;  /* 0x000000040000795c */ /* 0x000fe20000300000 */
.L_x_319:
[----:B01----:R-:W0:Y:S01]  /*10180*/  S2R R3, SR_CgaCtaId ;  /* 0x0000000000037919 */ /* 0x003e220000008800 */
[----:B------:R-:W-:-:S04]  /*10190*/  MOV R2, 0x400 ;  /* 0x0000040000027802 */ /* 0x000fc80000000f00 */
[----:B0-----:R-:W-:Y:S02]  /*101a0*/  LEA R3, R3, R2, 0x18 ;  /* 0x0000000203037211 */ /* 0x001fe400078ec0ff */
[----:B------:R-:W-:-:S03]  /*101b0*/  SHF.L.U32 R2, R0, 0x1f, RZ ;  /* 0x0000001f00027819 */ /* 0x000fc600000006ff */
[----:B------:R-:W-:-:S04]  /*101c0*/  VIADD R3, R3, 0xb0 ;  /* 0x000000b003037836 */ /* 0x000fc80000000000 */
[C---:B------:R-:W-:Y:S02]  /*101d0*/  IMAD R7, R8.reuse, 0x8, R3 ;  /* 0x0000000808077824 */ /* 0x040fe400078e0203 */
[----:B------:R-:W-:Y:S02]  /*101e0*/  VIADD R8, R8, 0x1 ;  /* 0x0000000108087836 */ /* 0x000fe40000000000 */
[----:B------:R-:W0:Y:S03]  /*101f0*/  SYNCS.PHASECHK.TRANS64.TRYWAIT P0, [R7+URZ], R2 ;  /* 0x00000002070075a7 */ /* 0x000e26000800017f */
[----:B------:R-:W-:-:S04]  /*10200*/  ISETP.NE.AND P1, PT, R8, 0x16, PT ;  /* 0x000000160800780c */ /* 0x000fc80003f25270 */
[----:B------:R-:W-:Y:S02]  /*10210*/  SEL R5, RZ, 0x1, P1 ;  /* 0x00000001ff057807 */ /* 0x000fe40000800000 */
[----:B------:R-:W-:Y:S02]  /*10220*/  SEL R8, R8, RZ, P1 ;  /* 0x000000ff08087207 */ /* 0x000fe40000800000 */
[----:B------:R-:W-:-:S03]  /*10230*/  LOP3.LUT R5, R0, R5, RZ, 0x3c, !PT ;  /* 0x0000000500057212 */ /* 0x000fc600078e3cff */
[----:B------:R-:W-:Y:S01]  /*10240*/  IMAD R9, R8, 0x8, R3 ;  /* 0x0000000808097824 */ /* 0x000fe200078e0203 */
[----:B------:R-:W-:Y:S01]  /*10250*/  SHF.L.U32 R4, R5, 0x1f, RZ ;  /* 0x0000001f05047819 */ /* 0x000fe200000006ff */
[----:B0-----:R-:W-:Y:S06]  /*10260*/  @!P0 BRA `(.L_x_320) ;  /* 0x0000000c00a88947 */ /* 0x001fec0003800000 */
.L_x_351:
[----:B------:R-:W1:Y:S01]  /*10270*/  SYNCS.PHASECHK.TRANS64.TRYWAIT P0, [R9+URZ], R4 ;  /* 0x00000004090075a7 */ /* 0x000e62000800017f */
[----:B------:R-:W-:-:S05]  /*10280*/  VIADD R0, R8, 0x1 ;  /* 0x0000000108007836 */ /* 0x000fca0000000000 */
[----:B------:R-:W-:-:S04]  /*10290*/  ISETP.NE.AND P1, PT, R0, 0x16, PT ;  /* 0x000000160000780c */ /* 0x000fc80003f25270 */
[----:B0-----:R-:W-:Y:S02]  /*102a0*/  SEL R2, RZ, 0x1, P1 ;  /* 0x00000001ff027807 */ /* 0x001fe40000800000 */
[----:B------:R-:W-:Y:S02]  /*102b0*/  SEL R0, R0, RZ, P1 ;  /* 0x000000ff00007207 */ /* 0x000fe40000800000 */
[----:B------:R-:W-:-:S03]  /*102c0*/  LOP3.LUT R7, R5, R2, RZ, 0x3c, !PT ;  /* 0x0000000205077212 */ /* 0x000fc600078e3cff */
[----:B------:R-:W-:Y:S01]  /*102d0*/  IMAD R6, R0, 0x8, R3 ;  /* 0x0000000800067824 */ /* 0x000fe200078e0203 */
[----:B------:R-:W-:Y:S01]  /*102e0*/  SHF.L.U32 R5, R7, 0x1f, RZ ;  /* 0x0000001f07057819 */ /* 0x000fe200000006ff */
[----:B-1----:R-:W-:Y:S06]  /*102f0*/  @!P0 BRA `(.L_x_321) ;  /* 0x0000000c00988947 */ /* 0x002fec0003800000 */
.L_x_352:
[----:B------:R-:W1:Y:S01]  /*10300*/  SYNCS.PHASECHK.TRANS64.TRYWAIT P0, [R6+URZ], R5 ;  /* 0x00000005060075a7 */ /* 0x000e62000800017f */
[----:B------:R-:W-:-:S05]  /*10310*/  VIADD R0, R0, 0x1 ;  /* 0x0000000100007836 */ /* 0x000fca0000000000 */
[----:B------:R-:W-:-:S04]  /*10320*/  ISETP.NE.AND P1, PT, R0, 0x16, PT ;  /* 0x000000160000780c */ /* 0x000fc80003f25270 */
[----:B------:R-:W-:Y:S02]  /*10330*/  SEL R2, RZ, 0x1, P1 ;  /* 0x00000001ff027807 */ /* 0x000fe40000800000 */
[----:B------:R-:W-:Y:S02]  /*10340*/  SEL R0, R0, RZ, P1 ;  /* 0x000000ff00007207 */ /* 0x000fe40000800000 */
[----:B------:R-:W-:-:S03]  /*10350*/  LOP3.LUT R7, R7, R2, RZ, 0x3c, !PT ;  /* 0x0000000207077212 */ /* 0x000fc600078e3cff */
[----:B0-----:R-:W-:Y:S01]  /*10360*/  IMAD R9, R0, 0x8, R3 ;  /* 0x0000000800097824 */ /* 0x001fe200078e0203 */
[----:B------:R-:W-:Y:S01]  /*10370*/  SHF.L.U32 R4, R7, 0x1f, RZ ;  /* 0x0000001f07047819 */ /* 0x000fe200000006ff */
[----:B-1----:R-:W-:Y:S06]  /*10380*/  @!P0 BRA `(.L_x_322) ;  /* 0x0000000c00888947 */ /* 0x002fec0003800000 */
.L_x_353:
        /* <DEDUP_REMOVED lines=9> */
.L_x_354:
        /* <DEDUP_REMOVED lines=9> */
.L_x_355:
        /* <DEDUP_REMOVED lines=9> */
.L_x_356:
        /* <DEDUP_REMOVED lines=9> */
.L_x_357:
        /* <DEDUP_REMOVED lines=9> */
.L_x_358:
        /* <DEDUP_REMOVED lines=9> */
.L_x_359:
        /* <DEDUP_REMOVED lines=9> */
.L_x_360:
        /* <DEDUP_REMOVED lines=9> */
.L_x_361:
        /* <DEDUP_REMOVED lines=9> */
.L_x_362:
        /* <DEDUP_REMOVED lines=9> */
.L_x_363:
        /* <DEDUP_REMOVED lines=9> */
.L_x_364:
        /* <DEDUP_REMOVED lines=9> */
.L_x_365:
        /* <DEDUP_REMOVED lines=9> */
.L_x_366:
        /* <DEDUP_REMOVED lines=9> */
.L_x_367:
        /* <DEDUP_REMOVED lines=9> */
.L_x_368:
        /* <DEDUP_REMOVED lines=9> */
.L_x_369:
        /* <DEDUP_REMOVED lines=9> */
.L_x_370:
[----:B------:R-:W1:Y:S01]  /*10d20*/  SYNCS.PHASECHK.TRANS64.TRYWAIT P0, [R6+URZ], R5 ;  /* 0x00000005060075a7 */ /* 0x000e62000800017f */
[----:B------:R-:W-:-:S05]  /*10d30*/  VIADD R0, R0, 0x1 ;  /* 0x0000000100007836 */ /* 0x000fca0000000000 */
[----:B------:R-:W-:-:S04]  /*10d40*/  ISETP.NE.AND P1, PT, R0, 0x16, PT ;  /* 0x000000160000780c */ /* 0x000fc80003f25270 */
[----:B------:R-:W-:Y:S02]  /*10d50*/  SEL R2, RZ, 0x1, P1 ;  /* 0x00000001ff027807 */ /* 0x000fe40000800000 */
[----:B------:R-:W-:Y:S02]  /*10d60*/  SEL R0, R0, RZ, P1 ;  /* 0x000000ff00007207 */ /* 0x000fe40000800000 */
[----:B------:R-:W-:Y:S01]  /*10d70*/  LOP3.LUT R2, R7, R2, RZ, 0x3c, !PT ;  /* 0x0000000207027212 */ /* 0x000fe200078e3cff */
[----:B-1----:R-:W-:Y:S06]  /*10d80*/  @!P0 BRA `(.L_x_340) ;  /* 0x0000000800708947 */ /* 0x002fec0003800000 */
.L_x_371:
[----:B------:R-:W-:Y:S01]  /*10d90*/  IMAD R3, R0, 0x8, R3 ;  /* 0x0000000800037824 */ /* 0x000fe200078e0203 */
[----:B------:R-:W-:-:S07]  /*10da0*/  SHF.L.U32 R0, R2, 0x1f, RZ ;  /* 0x0000001f02007819 */ /* 0x000fce00000006ff */
.L_x_341:
[----:B--2---:R2:W3:Y:S02]  /*10db0*/  SYNCS.PHASECHK.TRANS64.TRYWAIT P0, [R3+URZ], R0 ;  /* 0x00000000030075a7 */ /* 0x0044e4000800017f */
[----:B---3--:R-:W-:Y:S05]  /*10dc0*/  @!P0 NANOSLEEP.SYNCS 0x989680 ;  /* 0x009896800000895d */ /* 0x008fea0003900000 */
[----:B------:R-:W3:Y:S02]  /*10dd0*/  @!P0 SYNCS.PHASECHK.TRANS64 P0, [R3+URZ], R0 ;  /* 0x00000000030085a7 */ /* 0x000ee4000800007f */
[----:B---3--:R-:W-:Y:S05]  /*10de0*/  @!P0 BRA `(.L_x_341) ;  /* 0xfffffffc00f08947 */ /* 0x008fea000383ffff */
.L_x_318:
[----:B------:R-:W-:Y:S05]  /*10df0*/  BSYNC B0 ;  /* 0x0000000000007941 */ /* 0x000fea0003800000 */
.L_x_317:
[----:B------:R-:W-:Y:S05]  /*10e00*/  EXIT ;  /* 0x000000000000794d */ /* 0x000fea0003800000 */
.L_x_20:
[----:B----4-:R-:W-:-:S04]  /*10e10*/  IMAD.U32 R3, RZ, RZ, UR17 ;  /* 0x00000011ff037e24 */ /* 0x010fc8000f8e00ff */
[----:B------:R4:W0:Y:S03]  /*10e20*/  SYNCS.PHASECHK.TRANS64.TRYWAIT P0, [R3+URZ+-0x8], R0 ;  /* 0xfffff800030075a7 */ /* 0x000826000800017f */
[----:B0-----:R-:W-:Y:S05]  /*10e30*/  @!P0 NANOSLEEP.SYNCS 0x989680 ;  /* 0x009896800000895d */ /* 0x001fea0003900000 */
[----:B------:R-:W0:Y:S02]  /*10e40*/  @!P0 SYNCS.PHASECHK.TRANS64 P0, [R3+URZ+-0x8], R0 ;  /* 0xfffff800030085a7 */ /* 0x000e24000800007f */
[----:B0-----:R-:W-:Y:S05]  /*10e50*/  @!P0 BRA `(.L_x_20) ;  /* 0xfffffffc00ec8947 */ /* 0x001fea000383ffff */
[----:B------:R-:W-:Y:S05]  /*10e60*/  BRA `(.L_x_342) ;  /* 0xffffff0c000c7947 */ /* 0x000fea000383ffff */
.L_x_25:
[----:B-1----:R-:W-:-:S04]  /*10e70*/  IMAD.U32 R3, RZ, RZ, UR6 ;  /* 0x00000006ff037e24 */ /* 0x002fc8000f8e00ff */
[----:B------:R1:W2:Y:S03]  /*10e80*/  SYNCS.PHASECHK.TRANS64.TRYWAIT P0, [R3+URZ], R0 ;  /* 0x00000000030075a7 */ /* 0x0002a6000800017f */
[----:B--2---:R-:W-:Y:S05]  /*10e90*/  @!P0 NANOSLEEP.SYNCS 0x989680 ;  /* 0x009896800000895d */ /* 0x004fea0003900000 */
[----:B------:R-:W2:Y:S02]  /*10ea0*/  @!P0 SYNCS.PHASECHK.TRANS64 P0, [R3+URZ], R0 ;  /* 0x00000000030085a7 */ /* 0x000ea4000800007f */
[----:B--2---:R-:W-:Y:S05]  /*10eb0*/  @!P0 BRA `(.L_x_25) ;  /* 0xfffffffc00ec8947 */ /* 0x004fea000383ffff */
[----:B------:R-:W-:Y:S05]  /*10ec0*/  BRA `(.L_x_24) ;  /* 0xffffff1400787947 */ /* 0x000fea000383ffff */
.L_x_31:
[----:B-----5:R1:W-:Y:S02]  /*10ed0*/  STL [R1+0xa4], R0 ;  /* 0x0000a40001007387 */ /* 0x0203e40000100800 */
[----:B-1----:R-:W-:-:S04]  /*10ee0*/  IMAD.U32 R0, RZ, RZ, UR9 ;  /* 0x00000009ff007e24 */ /* 0x002fc8000f8e00ff */
[----:B------:R1:W3:Y:S03]  /*10ef0*/  SYNCS.PHASECHK.TRANS64.TRYWAIT P0, [R0+URZ], R229 ;  /* 0x000000e5000075a7 */ /* 0x0002e6000800017f */
[----:B---3--:R-:W-:Y:S05]  /*10f00*/  @!P0 NANOSLEEP.SYNCS 0x989680 ;  /* 0x009896800000895d */ /* 0x008fea0003900000 */
[----:B------:R1:W3:Y:S02]  /*10f10*/  @!P0 SYNCS.PHASECHK.TRANS64 P0, [R0+URZ], R229 ;  /* 0x000000e5000085a7 */ /* 0x0002e4000800007f */
[----:B-1----:R1:W5:Y:S02]  /*10f20*/  LDL.LU R0, [R1+0xa4] ;  /* 0x0000a40001007983 */ /* 0x0023640000300800 */
[----:B-1-3--:R-:W-:Y:S05]  /*10f30*/  @!P0 BRA `(.L_x_31) ;  /* 0xfffffffc00e48947 */ /* 0x00afea000383ffff */
[----:B------:R-:W-:Y:S05]  /*10f40*/  BRA `(.L_x_30) ;  /* 0xffffff2400cc7947 */ /* 0x000fea000383ffff */
.L_x_39:
[----:B0-----:R-:W-:-:S04]  /*10f50*/  IMAD.U32 R25, RZ, RZ, UR17 ;  /* 0x00000011ff197e24 */ /* 0x001fc8000f8e00ff */
[----:B------:R0:W3:Y:S03]  /*10f60*/  SYNCS.PHASECHK.TRANS64.TRYWAIT P0, [R25+URZ+0x8], R24 ;  /* 0x00000818190075a7 */ /* 0x0000e6000800017f */
[----:B---3--:R-:W-:Y:S05]  /*10f70*/  @!P0 NANOSLEEP.SYNCS 0x989680 ;  /* 0x009896800000895d */ /* 0x008fea0003900000 */
[----:B------:R-:W3:Y:S02]  /*10f80*/  @!P0 SYNCS.PHASECHK.TRANS64 P0, [R25+URZ+0x8], R24 ;  /* 0x00000818190085a7 */ /* 0x000ee4000800007f */
[----:B---3--:R-:W-:Y:S05]  /*10f90*/  @!P0 BRA `(.L_x_39) ;  /* 0xfffffffc00ec8947 */ /* 0x008fea000383ffff */
[----:B------:R-:W-:Y:S05]  /*10fa0*/  BRA `(.L_x_343) ;  /* 0xffffff4800d07947 */ /* 0x000fea000383ffff */
.L_x_304:
[----:B------:R-:W-:Y:S01]  /*10fb0*/  BSSY B1, `(.L_x_344) ;  /* 0x0000006000017945 */ /* 0x000fe20003800000 */
[----:B------:R-:W-:-:S07]  /*10fc0*/  IMAD.MOV.U32 R2, RZ, RZ, -0x1 ;  /* 0xffffffffff027424 */ /* 0x000fce00078e00ff */
[----:B------:R-:W-:Y:S05]  /*10fd0*/  WARPSYNC.COLLECTIVE R2, `(.L_x_345) ;  /* 0x00000000020c7348 */ /* 0x000fea0003c00000 */
[----:B------:R-:W-:Y:S02]  /*10fe0*/  ELECT P1, UR62, PT ;  /* 0x00000000003e782f */ /* 0x000fe40003820000 */
[----:B------:R-:W-:Y:S01]  /*10ff0*/  MOV R2, UR62 ;  /* 0x0000003e00027c02 */ /* 0x000fe20008000f00 */
[----:B------:R-:W-:Y:S10]  /*11000*/  ENDCOLLECTIVE ;  /* 0x000000000000791b */ /* 0x000ff40003800000 */
.L_x_345:
[----:B------:R-:W-:Y:S05]  /*11010*/  BSYNC B1 ;  /* 0x0000000000017941 */ /* 0x000fea0003800000 */
.L_x_344:
[----:B------:R-:W-:Y:S05]  /*11020*/  BRA `(.L_x_346) ;  /* 0xffffffe400347947 */ /* 0x000fea000383ffff */
.L_x_307:
[----:B0-----:R0:W1:Y:S02]  /*11030*/  SYNCS.PHASECHK.TRANS64.TRYWAIT P1, [R12+URZ+0xb0], R3 ;  /* 0x0000b0030c0075a7 */ /* 0x001064000802017f */
[----:B-1----:R-:W-:Y:S05]  /*11040*/  @!P1 NANOSLEEP.SYNCS 0x989680 ;  /* 0x009896800000995d */ /* 0x002fea0003900000 */
[----:B------:R-:W1:Y:S02]  /*11050*/  @!P1 SYNCS.PHASECHK.TRANS64 P1, [R12+URZ+0xb0], R3 ;  /* 0x0000b0030c0095a7 */ /* 0x000e64000802007f */
[----:B-1----:R-:W-:Y:S05]  /*11060*/  @!P1 BRA `(.L_x_307) ;  /* 0xfffffffc00f09947 */ /* 0x002fea000383ffff */
[----:B------:R-:W-:Y:S05]  /*11070*/  BRA `(.L_x_347) ;  /* 0xffffffe400707947 */ /* 0x000fea000383ffff */
.L_x_316:
[----:B------:R-:W-:Y:S01]  /*11080*/  BSSY B0, `(.L_x_348) ;  /* 0x0000006000007945 */ /* 0x000fe20003800000 */
[----:B------:R-:W-:-:S07]  /*11090*/  IMAD.MOV.U32 R2, RZ, RZ, -0x1 ;  /* 0xffffffffff027424 */ /* 0x000fce00078e00ff */
[----:B01----:R-:W-:Y:S05]  /*110a0*/  WARPSYNC.COLLECTIVE R2, `(.L_x_349) ;  /* 0x00000000020c7348 */ /* 0x003fea0003c00000 */
[----:B------:R-:W-:Y:S02]  /*110b0*/  ELECT P1, UR62, PT ;  /* 0x00000000003e782f */ /* 0x000fe40003820000 */
[----:B------:R-:W-:Y:S01]  /*110c0*/  MOV R2, UR62 ;  /* 0x0000003e00027c02 */ /* 0x000fe20008000f00 */
[----:B01----:R-:W-:Y:S10]  /*110d0*/  ENDCOLLECTIVE ;  /* 0x000000000000791b */ /* 0x003ff40003800000 */
.L_x_349:
[----:B------:R-:W-:Y:S05]  /*110e0*/  BSYNC B0 ;  /* 0x0000000000007941 */ /* 0x000fea0003800000 */
.L_x_348:
[----:B------:R-:W-:Y:S01]  /*110f0*/  PLOP3.LUT P0, PT, P1, PT, PT, 0x80, 0x0 ;  /* 0x000000000000781c */ /* 0x000fe20000f0f070 */
[----:B------:R-:W-:-:S12]  /*11100*/  BRA `(.L_x_350) ;  /* 0xfffffff000007947 */ /* 0x000fd8000383ffff */
.L_x_320:
[----:B0-----:R0:W1:Y:S02]  /*11110*/  SYNCS.PHASECHK.TRANS64.TRYWAIT P0, [R7+URZ], R2 ;  /* 0x00000002070075a7 */ /* 0x001064000800017f */
[----:B-1----:R-:W-:Y:S05]  /*11120*/  @!P0 NANOSLEEP.SYNCS 0x989680 ;  /* 0x009896800000895d */ /* 0x002fea0003900000 */
[----:B------:R-:W1:Y:S02]  /*11130*/  @!P0 SYNCS.PHASECHK.TRANS64 P0, [R7+URZ], R2 ;  /* 0x00000002070085a7 */ /* 0x000e64000800007f */
[----:B-1----:R-:W-:Y:S05]  /*11140*/  @!P0 BRA `(.L_x_320) ;  /* 0xfffffffc00f08947 */ /* 0x002fea000383ffff */
[----:B------:R-:W-:Y:S05]  /*11150*/  BRA `(.L_x_351) ;  /* 0xfffffff000447947 */ /* 0x000fea000383ffff */
.L_x_321:
[----:B0-----:R0:W1:Y:S02]  /*11160*/  SYNCS.PHASECHK.TRANS64.TRYWAIT P0, [R9+URZ], R4 ;  /* 0x00000004090075a7 */ /* 0x001064000800017f */
[----:B-1----:R-:W-:Y:S05]  /*11170*/  @!P0 NANOSLEEP.SYNCS 0x989680 ;  /* 0x009896800000895d */ /* 0x002fea0003900000 */
[----:B------:R-:W1:Y:S02]  /*11180*/  @!P0 SYNCS.PHASECHK.TRANS64 P0, [R9+URZ], R4 ;  /* 0x00000004090085a7 */ /* 0x000e64000800007f */
[----:B-1----:R-:W-:Y:S05]  /*11190*/  @!P0 BRA `(.L_x_321) ;  /* 0xfffffffc00f08947 */ /* 0x002fea000383ffff */
[----:B------:R-:W-:Y:S05]  /*111a0*/  BRA `(.L_x_352) ;  /* 0xfffffff000547947 */ /* 0x000fea000383ffff */
.L_x_322:
[----:B0-----:R0:W1:Y:S02]  /*111b0*/  SYNCS.PHASECHK.TRANS64.TRYWAIT P0, [R6+URZ], R5 ;  /* 0x00000005060075a7 */ /* 0x001064000800017f */
[----:B-1----:R-:W-:Y:S05]  /*111c0*/  @!P0 NANOSLEEP.SYNCS 0x989680 ;  /* 0x009896800000895d */ /* 0x002fea0003900000 */
[----:B------:R-:W1:Y:S02]  /*111d0*/  @!P0 SYNCS.PHASECHK.TRANS64 P0, [R6+URZ], R5 ;  /* 0x00000005060085a7 */ /* 0x000e64000800007f */
[----:B-1----:R-:W-:Y:S05]  /*111e0*/  @!P0 BRA `(.L_x_322) ;  /* 0xfffffffc00f08947 */ /* 0x002fea000383ffff */
[----:B------:R-:W-:Y:S05]  /*111f0*/  BRA `(.L_x_353) ;  /* 0xfffffff000647947 */ /* 0x000fea000383ffff */
.L_x_323:
[----:B0-----:R0:W1:Y:S02]  /*11200*/  SYNCS.PHASECHK.TRANS64.TRYWAIT P0, [R9+URZ], R4 ;  /* 0x00000004090075a7 */ /* 0x001064000800017f */
[----:B-1----:R-:W-:Y:S05]  /*11210*/  @!P0 NANOSLEEP.SYNCS 0x989680 ;  /* 0x009896800000895d */ /* 0x002fea0003900000 */
[----:B------:R-:W1:Y:S02]  /*11220*/  @!P0 SYNCS.PHASECHK.TRANS64 P0, [R9+URZ], R4 ;  /* 0x00000004090085a7 */ /* 0x000e64000800007f */
[----:B-1----:R-:W-:Y:S05]  /*11230*/  @!P0 BRA `(.L_x_323) ;  /* 0xfffffffc00f08947 */ /* 0x002fea000383ffff */
[----:B------:R-:W-:Y:S05]  /*11240*/  BRA `(.L_x_354) ;  /* 0xfffffff000747947 */ /* 0x000fea000383ffff */
.L_x_324:
[----:B0-----:R0:W1:Y:S02]  /*11250*/  SYNCS.PHASECHK.TRANS64.TRYWAIT P0, [R6+URZ], R5 ;  /* 0x00000005060075a7 */ /* 0x001064000800017f */
[----:B-1----:R-:W-:Y:S05]  /*11260*/  @!P0 NANOSLEEP.SYNCS 0x989680 ;  /* 0x009896800000895d */ /* 0x002fea0003900000 */
[----:B------:R-:W1:Y:S02]  /*11270*/  @!P0 SYNCS.PHASECHK.TRANS64 P0, [R6+URZ], R5 ;  /* 0x00000005060085a7 */ /* 0x000e64000800007f */
[----:B-1----:R-:W-:Y:S05]  /*11280*/  @!P0 BRA `(.L_x_324) ;  /* 0xfffffffc00f08947 */ /* 0x002fea000383ffff */
[----:B------:R-:W-:Y:S05]  /*11290*/  BRA `(.L_x_355) ;  /* 0xfffffff000847947 */ /* 0x000fea000383ffff */
.L_x_325:
[----:B0-----:R0:W1:Y:S02]  /*112a0*/  SYNCS.PHASECHK.TRANS64.TRYWAIT P0, [R9+URZ], R4 ;  /* 0x00000004090075a7 */ /* 0x001064000800017f */
[----:B-1----:R-:W-:Y:S05]  /*112b0*/  @!P0 NANOSLEEP.SYNCS 0x989680 ;  /* 0x009896800000895d */ /* 0x002fea0003900000 */
[----:B------:R-:W1:Y:S02]  /*112c0*/  @!P0 SYNCS.PHASECHK.TRANS64 P0, [R9+URZ], R4 ;  /* 0x00000004090085a7 */ /* 0x000e64000800007f */
[----:B-1----:R-:W-:Y:S05]  /*112d0*/  @!P0 BRA `(.L_x_325) ;  /* 0xfffffffc00f08947 */ /* 0x002fea000383ffff */
[----:B------:R-:W-:Y:S05]  /*112e0*/  BRA `(.L_x_356) ;  /* 0xfffffff000947947 */ /* 0x000fea000383ffff */
.L_x_326:
[----:B0-----:R0:W1:Y:S02]  /*112f0*/  SYNCS.PHASECHK.TRANS64.TRYWAIT P0, [R6+URZ], R5 ;  /* 0x00000005060075a7 */ /* 0x001064000800017f */
[----:B-1----:R-:W-:Y:S05]  /*11300*/  @!P0 NANOSLEEP.SYNCS 0x989680 ;  /* 0x009896800000895d */ /* 0x002fea0003900000 */
[----:B------:R-:W1:Y:S02]  /*11310*/  @!P0 SYNCS.PHASECHK.TRANS64 P0, [R6+URZ], R5 ;  /* 0x00000005060085a7 */ /* 0x000e64000800007f */
[----:B-1----:R-:W-:Y:S05]  /*11320*/  @!P0 BRA `(.L_x_326) ;  /* 0xfffffffc00f08947 */ /* 0x002fea000383ffff */
[----:B------:R-:W-:Y:S05]  /*11330*/  BRA `(.L_x_357) ;  /* 0xfffffff000a47947 */ /* 0x000fea000383ffff */
.L_x_327:
[----:B0-----:R0:W1:Y:S02]  /*11340*/  SYNCS.PHASECHK.TRANS64.TRYWAIT P0, [R9+URZ], R4 ;  /* 0x00000004090075a7 */ /* 0x001064000800017f */
[----:B-1----:R-:W-:Y:S05]  /*11350*/  @!P0 NANOSLEEP.SYNCS 0x989680 ;  /* 0x009896800000895d */ /* 0x002fea0003900000 */
[----:B------:R-:W1:Y:S02]  /*11360*/  @!P0 SYNCS.PHASECHK.TRANS64 P0, [R9+URZ], R4 ;  /* 0x00000004090085a7 */ /* 0x000e64000800007f */
[----:B-1----:R-:W-:Y:S05]  /*11370*/  @!P0 BRA `(.L_x_327) ;  /* 0xfffffffc00f08947 */ /* 0x002fea000383ffff */
[----:B------:R-:W-:Y:S05]  /*11380*/  BRA `(.L_x_358) ;  /* 0xfffffff000b47947 */ /* 0x000fea000383ffff */
.L_x_328:
[----:B0-----:R0:W1:Y:S02]  /*11390*/  SYNCS.PHASECHK.TRANS64.TRYWAIT P0, [R6+URZ], R5 ;  /* 0x00000005060075a7 */ /* 0x001064000800017f */
[----:B-1----:R-:W-:Y:S05]  /*113a0*/  @!P0 NANOSLEEP.SYNCS 0x989680 ;  /* 0x009896800000895d */ /* 0x002fea0003900000 */
[----:B------:R-:W1:Y:S02]  /*113b0*/  @!P0 SYNCS.PHASECHK.TRANS64 P0, [R6+URZ], R5 ;  /* 0x00000005060085a7 */ /* 0x000e64000800007f */
[----:B-1----:R-:W-:Y:S05]  /*113c0*/  @!P0 BRA `(.L_x_328) ;  /* 0xfffffffc00f08947 */ /* 0x002fea000383ffff */
[----:B------:R-:W-:Y:S05]  /*113d0*/  BRA `(.L_x_359) ;  /* 0xfffffff000c47947 */ /* 0x000fea000383ffff */
.L_x_329:
[----:B0-----:R0:W1:Y:S02]  /*113e0*/  SYNCS.PHASECHK.TRANS64.TRYWAIT P0, [R9+URZ], R4 ;  /* 0x00000004090075a7 */ /* 0x001064000800017f */
[----:B-1----:R-:W-:Y:S05]  /*113f0*/  @!P0 NANOSLEEP.SYNCS 0x989680 ;  /* 0x009896800000895d */ /* 0x002fea0003900000 */
[----:B------:R-:W1:Y:S02]  /*11400*/  @!P0 SYNCS.PHASECHK.TRANS64 P0, [R9+URZ], R4 ;  /* 0x00000004090085a7 */ /* 0x000e64000800007f */
[----:B-1----:R-:W-:Y:S05]  /*11410*/  @!P0 BRA `(.L_x_329) ;  /* 0xfffffffc00f08947 */ /* 0x002fea000383ffff */
[----:B------:R-:W-:Y:S05]  /*11420*/  BRA `(.L_x_360) ;  /* 0xfffffff000d47947 */ /* 0x000fea000383ffff */
.L_x_330:
[----:B0-----:R0:W1:Y:S02]  /*11430*/  SYNCS.PHASECHK.TRANS64.TRYWAIT P0, [R6+URZ], R5 ;  /* 0x00000005060075a7 */ /* 0x001064000800017f */
[----:B-1----:R-:W-:Y:S05]  /*11440*/  @!P0 NANOSLEEP.SYNCS 0x989680 ;  /* 0x009896800000895d */ /* 0x002fea0003900000 */
[----:B------:R-:W1:Y:S02]  /*11450*/  @!P0 SYNCS.PHASECHK.TRANS64 P0, [R6+URZ], R5 ;  /* 0x00000005060085a7 */ /* 0x000e64000800007f */
[----:B-1----:R-:W-:Y:S05]  /*11460*/  @!P0 BRA `(.L_x_330) ;  /* 0xfffffffc00f08947 */ /* 0x002fea000383ffff */
[----:B------:R-:W-:Y:S05]  /*11470*/  BRA `(.L_x_361) ;  /* 0xfffffff000e47947 */ /* 0x000fea000383ffff */
.L_x_331:
[----:B0-----:R0:W1:Y:S02]  /*11480*/  SYNCS.PHASECHK.TRANS64.TRYWAIT P0, [R9+URZ], R4 ;  /* 0x00000004090075a7 */ /* 0x001064000800017f */
[----:B-1----:R-:W-:Y:S05]  /*11490*/  @!P0 NANOSLEEP.SYNCS 0x989680 ;  /* 0x009896800000895d */ /* 0x002fea0003900000 */
[----:B------:R-:W1:Y:S02]  /*114a0*/  @!P0 SYNCS.PHASECHK.TRANS64 P0, [R9+URZ], R4 ;  /* 0x00000004090085a7 */ /* 0x000e64000800007f */
[----:B-1----:R-:W-:Y:S05]  /*114b0*/  @!P0 BRA `(.L_x_331) ;  /* 0xfffffffc00f08947 */ /* 0x002fea000383ffff */
[----:B------:R-:W-:Y:S05]  /*114c0*/  BRA `(.L_x_362) ;  /* 0xfffffff000f47947 */ /* 0x000fea000383ffff */
.L_x_332:
[----:B0-----:R0:W1:Y:S02]  /*114d0*/  SYNCS.PHASECHK.TRANS64.TRYWAIT P0, [R6+URZ], R5 ;  /* 0x00000005060075a7 */ /* 0x001064000800017f */
[----:B-1----:R-:W-:Y:S05]  /*114e0*/  @!P0 NANOSLEEP.SYNCS 0x989680 ;  /* 0x009896800000895d */ /* 0x002fea0003900000 */
[----:B------:R-:W1:Y:S02]  /*114f0*/  @!P0 SYNCS.PHASECHK.TRANS64 P0, [R6+URZ], R5 ;  /* 0x00000005060085a7 */ /* 0x000e64000800007f */
[----:B-1----:R-:W-:Y:S05]  /*11500*/  @!P0 BRA `(.L_x_332) ;  /* 0xfffffffc00f08947 */ /* 0x002fea000383ffff */
[----:B------:R-:W-:Y:S05]  /*11510*/  BRA `(.L_x_363) ;  /* 0xfffffff400047947 */ /* 0x000fea000383ffff */
.L_x_333:
[----:B0-----:R0:W1:Y:S02]  /*11520*/  SYNCS.PHASECHK.TRANS64.TRYWAIT P0, [R9+URZ], R4 ;  /* 0x00000004090075a7 */ /* 0x001064000800017f */
[----:B-1----:R-:W-:Y:S05]  /*11530*/  @!P0 NANOSLEEP.SYNCS 0x989680 ;  /* 0x009896800000895d */ /* 0x002fea0003900000 */
[----:B------:R-:W1:Y:S02]  /*11540*/  @!P0 SYNCS.PHASECHK.TRANS64 P0, [R9+URZ], R4 ;  /* 0x00000004090085a7 */ /* 0x000e64000800007f */
[----:B-1----:R-:W-:Y:S05]  /*11550*/  @!P0 BRA `(.L_x_333) ;  /* 0xfffffffc00f08947 */ /* 0x002fea000383ffff */
[----:B------:R-:W-:Y:S05]  /*11560*/  BRA `(.L_x_364) ;  /* 0xfffffff400147947 */ /* 0x000fea000383ffff */
.L_x_334:
[----:B0-----:R0:W1:Y:S02]  /*11570*/  SYNCS.PHASECHK.TRANS64.TRYWAIT P0, [R6+URZ], R5 ;  /* 0x00000005060075a7 */ /* 0x001064000800017f */
[----:B-1----:R-:W-:Y:S05]  /*11580*/  @!P0 NANOSLEEP.SYNCS 0x989680 ;  /* 0x009896800000895d */ /* 0x002fea0003900000 */
[----:B------:R-:W1:Y:S02]  /*11590*/  @!P0 SYNCS.PHASECHK.TRANS64 P0, [R6+URZ], R5 ;  /* 0x00000005060085a7 */ /* 0x000e64000800007f */
[----:B-1----:R-:W-:Y:S05]  /*115a0*/  @!P0 BRA `(.L_x_334) ;  /* 0xfffffffc00f08947 */ /* 0x002fea000383ffff */
[----:B------:R-:W-:Y:S05]  /*115b0*/  BRA `(.L_x_365) ;  /* 0xfffffff400247947 */ /* 0x000fea000383ffff */
.L_x_335:
[----:B0-----:R0:W1:Y:S02]  /*115c0*/  SYNCS.PHASECHK.TRANS64.TRYWAIT P0, [R9+URZ], R4 ;  /* 0x00000004090075a7 */ /* 0x001064000800017f */
[----:B-1----:R-:W-:Y:S05]  /*115d0*/  @!P0 NANOSLEEP.SYNCS 0x989680 ;  /* 0x009896800000895d */ /* 0x002fea0003900000 */
[----:B------:R-:W1:Y:S02]  /*115e0*/  @!P0 SYNCS.PHASECHK.TRANS64 P0, [R9+URZ], R4 ;  /* 0x00000004090085a7 */ /* 0x000e64000800007f */
[----:B-1----:R-:W-:Y:S05]  /*115f0*/  @!P0 BRA `(.L_x_335) ;  /* 0xfffffffc00f08947 */ /* 0x002fea000383ffff */
[----:B------:R-:W-:Y:S05]  /*11600*/  BRA `(.L_x_366) ;  /* 0xfffffff400347947 */ /* 0x000fea000383ffff */
.L_x_336:
[----:B0-----:R0:W1:Y:S02]  /*11610*/  SYNCS.PHASECHK.TRANS64.TRYWAIT P0, [R6+URZ], R5 ;  /* 0x00000005060075a7 */ /* 0x001064000800017f */
[----:B-1----:R-:W-:Y:S05]  /*11620*/  @!P0 NANOSLEEP.SYNCS 0x989680 ;  /* 0x009896800000895d */ /* 0x002fea0003900000 */
[----:B------:R-:W1:Y:S02]  /*11630*/  @!P0 SYNCS.PHASECHK.TRANS64 P0, [R6+URZ], R5 ;  /* 0x00000005060085a7 */ /* 0x000e64000800007f */
[----:B-1----:R-:W-:Y:S05]  /*11640*/  @!P0 BRA `(.L_x_336) ;  /* 0xfffffffc00f08947 */ /* 0x002fea000383ffff */
[----:B------:R-:W-:Y:S05]  /*11650*/  BRA `(.L_x_367) ;  /* 0xfffffff400447947 */ /* 0x000fea000383ffff */
.L_x_337:
[----:B0-----:R0:W1:Y:S02]  /*11660*/  SYNCS.PHASECHK.TRANS64.TRYWAIT P0, [R9+URZ], R4 ;  /* 0x00000004090075a7 */ /* 0x001064000800017f */
[----:B-1----:R-:W-:Y:S05]  /*11670*/  @!P0 NANOSLEEP.SYNCS 0x989680 ;  /* 0x009896800000895d */ /* 0x002fea0003900000 */
[----:B------:R-:W1:Y:S02]  /*11680*/  @!P0 SYNCS.PHASECHK.TRANS64 P0, [R9+URZ], R4 ;  /* 0x00000004090085a7 */ /* 0x000e64000800007f */
[----:B-1----:R-:W-:Y:S05]  /*11690*/  @!P0 BRA `(.L_x_337) ;  /* 0xfffffffc00f08947 */ /* 0x002fea000383ffff */
[----:B------:R-:W-:Y:S05]  /*116a0*/  BRA `(.L_x_368) ;  /* 0xfffffff400547947 */ /* 0x000fea000383ffff */
.L_x_338:
[----:B0-----:R0:W1:Y:S02]  /*116b0*/  SYNCS.PHASECHK.TRANS64.TRYWAIT P0, [R6+URZ], R5 ;  /* 0x00000005060075a7 */ /* 0x001064000800017f */
[----:B-1----:R-:W-:Y:S05]  /*116c0*/  @!P0 NANOSLEEP.SYNCS 0x989680 ;  /* 0x009896800000895d */ /* 0x002fea0003900000 */
[----:B------:R-:W1:Y:S02]  /*116d0*/  @!P0 SYNCS.PHASECHK.TRANS64 P0, [R6+URZ], R5 ;  /* 0x00000005060085a7 */ /* 0x000e64000800007f */
[----:B-1----:R-:W-:Y:S05]  /*116e0*/  @!P0 BRA `(.L_x_338) ;  /* 0xfffffffc00f08947 */ /* 0x002fea000383ffff */
[----:B------:R-:W-:Y:S05]  /*116f0*/  BRA `(.L_x_369) ;  /* 0xfffffff400647947 */ /* 0x000fea000383ffff */
.L_x_339:
[----:B0-----:R0:W1:Y:S02]  /*11700*/  SYNCS.PHASECHK.TRANS64.TRYWAIT P0, [R9+URZ], R4 ;  /* 0x00000004090075a7 */ /* 0x001064000800017f */
[----:B-1----:R-:W-:Y:S05]  /*11710*/  @!P0 NANOSLEEP.SYNCS 0x989680 ;  /* 0x009896800000895d */ /* 0x002fea0003900000 */
[----:B------:R-:W1:Y:S02]  /*11720*/  @!P0 SYNCS.PHASECHK.TRANS64 P0, [R9+URZ], R4 ;  /* 0x00000004090085a7 */ /* 0x000e64000800007f */
[----:B-1----:R-:W-:Y:S05]  /*11730*/  @!P0 BRA `(.L_x_339) ;  /* 0xfffffffc00f08947 */ /* 0x002fea000383ffff */
[----:B------:R-:W-:Y:S05]  /*11740*/  BRA `(.L_x_370) ;  /* 0xfffffff400747947 */ /* 0x000fea000383ffff */
.L_x_340:
[----:B-1----:R1:W2:Y:S02]  /*11750*/  SYNCS.PHASECHK.TRANS64.TRYWAIT P0, [R6+URZ], R5 ;  /* 0x00000005060075a7 */ /* 0x0022a4000800017f */
[----:B--2---:R-:W-:Y:S05]  /*11760*/  @!P0 NANOSLEEP.SYNCS 0x989680 ;  /* 0x009896800000895d */ /* 0x004fea0003900000 */
[----:B------:R-:W2:Y:S02]  /*11770*/  @!P0 SYNCS.PHASECHK.TRANS64 P0, [R6+URZ], R5 ;  /* 0x00000005060085a7 */ /* 0x000ea4000800007f */
[----:B--2---:R-:W-:Y:S05]  /*11780*/  @!P0 BRA `(.L_x_340) ;  /* 0xfffffffc00f08947 */ /* 0x004fea000383ffff */
[----:B------:R-:W-:Y:S05]  /*11790*/  BRA `(.L_x_371) ;  /* 0xfffffff4007c7947 */ /* 0x000fea000383ffff */
.L_x_372:
[----:B------:R-:W-:-:S00]  /*117a0*/  BRA `(.L_x_372) ;  /* 0xfffffffc00fc7947 */ /* 0x000fc0000383ffff */
[----:B------:R-:W-:-:S00]  /*117b0*/  NOP ;  /* 0x0000000000007918 */ /* 0x000fc00000000000 */
        /* <DEDUP_REMOVED lines=12> */
.L_x_373:


//--------------------- .nv.shared._ZN7cutlass13device_kernelINS_4gemm6kernel13GemmUniversalIN4cute5tupleIJiiiiEEENS1_10collective13CollectiveMmaINS1_37MainloopSm90TmaGmmaWarpSpecializedFP8ILi22ENS5_IJNS4_1CILi2EEENSA_ILi1EEESC_EEENS1_32KernelTmaWarpSpecializedPingpongEEENS5_IJNSA_ILi64EEENSA_ILi256EEENSA_ILi32EEEEEENS_12float_e4m3_tENS5_IJlSC_lEEESK_SL_NS4_8TiledMMAINS4_8MMA_AtomIJNS4_4SM904GMMA31MMA_64x256x32_F32E4M3E4M3_SS_TNILNSP_7ScaleInE1ELSR_1EEEEEENS4_6LayoutINS5_IJSC_SC_SC_EEENS5_IJNSA_ILi0EEESW_SW_EEEEENS5_IJNS4_10UnderscoreESZ_SZ_EEEEENS4_13SM90_TMA_LOADENS4_14ComposedLayoutINS4_7SwizzleILi1ELi4ELi3EEENS4_18smem_ptr_flag_bitsILi8EEENSU_INS5_IJNSA_ILi8EEESI_EEENS5_IJSI_SC_EEEEEEEvNS4_8identityENS4_23SM90_TMA_LOAD_MULTICASTES1C_vS1D_EENS_8epilogue10collective6detail29Sm90TmaWarpSpecializedAdapterINS1H_15DefaultEpilogueISK_SL_SL_NS1G_6thread17LinearCombinationISK_Li1EffLNS1L_9ScaleType4KindE0ELNS_15FloatRoundStyleE2ESK_EENS1_15EpilogueDefaultEEEEEvvEEEEvNT_6ParamsE --------------------------
	.section	.nv.shared._ZN7cutlass13device_kernelINS_4gemm6kernel13GemmUniversalIN4cute5tupleIJiiiiEEENS1_10collective13CollectiveMmaINS1_37MainloopSm90TmaGmmaWarpSpecializedFP8ILi22ENS5_IJNS4_1CILi2EEENSA_ILi1EEESC_EEENS1_32KernelTmaWarpSpecializedPingpongEEENS5_IJNSA_ILi64EEENSA_ILi256EEENSA_ILi32EEEEEENS_12float_e4m3_tENS5_IJlSC_lEEESK_SL_NS4_8TiledMMAINS4_8MMA_AtomIJNS4_4SM904GMMA31MMA_64x256x32_F32E4M3E4M3_SS_TNILNSP_7ScaleInE1ELSR_1EEEEEENS4_6LayoutINS5_IJSC_SC_SC_EEENS5_IJNSA_ILi0EEESW_SW_EEEEENS5_IJNS4_10UnderscoreESZ_SZ_EEEEENS4_13SM90_TMA_LOADENS4_14ComposedLayoutINS4_7SwizzleILi1ELi4ELi3EEENS4_18smem_ptr_flag_bitsILi8EEENSU_INS5_IJNSA_ILi8EEESI_EEENS5_IJSI_SC_EEEEEEEvNS4_8identityENS4_23SM90_TMA_LOAD_MULTICASTES1C_vS1D_EENS_8epilogue10collective6detail29Sm90TmaWarpSpecializedAdapterINS1H_15DefaultEpilogueISK_SL_SL_NS1G_6thread17LinearCombinationISK_Li1EffLNS1L_9ScaleType4KindE0ELNS_15FloatRoundStyleE2ESK_EENS1_15EpilogueDefaultEEEEEvvEEEEvNT_6ParamsE,"aw",@nobits
	.sectionflags	@""
	.align	16
	.zero		1024


//--------------------- .nv.shared.reserved.0     --------------------------
	.section	.nv.shared.reserved.0,"aw",@nobits
	.weak		__nv_reservedSMEM_offset_0_alias
	.size		__nv_reservedSMEM_offset_0_alias, 0, 0
	.other		__nv_reservedSMEM_offset_0_alias,@"STO_CUDA_RESERVED_SHARED STV_DEFAULT"
__nv_reservedSMEM_offset_0_alias:
	.zero		0


//--------------------- .nv.global                --------------------------
	.section	.nv.global,"aw",@nobits
.nv.global:
	.type		_ZN40_INTERNAL_acd2baa2_4_k_cu_2811b32c_284724cute1_E,@object
	.size		_ZN40_INTERNAL_acd2baa2_4_k_cu_2811b32c_284724cute1_E,(_ZN40_INTERNAL_acd2baa2_4_k_cu_2811b32c_284724cuda3std3__45__cpo6cbeginE - _ZN40_INTERNAL_acd2baa2_4_k_cu_2811b32c_284724cute1_E)
_ZN40_INTERNAL_acd2baa2_4_k_cu_2811b32c_284724cute1_E:
	.zero		1
	.type		_ZN40_INTERNAL_acd2baa2_4_k_cu_2811b32c_284724cuda3std3__45__cpo6cbeginE,@object
	.size		_ZN40_INTERNAL_acd2baa2_4_k_cu_2811b32c_284724cuda3std3__45__cpo6cbeginE,(_ZN40_INTERNAL_acd2baa2_4_k_cu_2811b32c_284724cuda3std3__48in_placeE - _ZN40_INTERNAL_acd2baa2_4_k_cu_2811b32c_284724cuda3std3__45__cpo6cbeginE)
_ZN40_INTERNAL_acd2baa2_4_k_cu_2811b32c_284724cuda3std3__45__cpo6cbeginE:
	.zero		1
	.type		_ZN40_INTERNAL_acd2baa2_4_k_cu_2811b32c_284724cuda3std3__48in_placeE,@object
	.size		_ZN40_INTERNAL_acd2baa2_4_k_cu_2811b32c_284724cuda3std3__48in_placeE,(_ZN40_INTERNAL_acd2baa2_4_k_cu_2811b32c_284724cuda3std6ranges3__45__cpo9iter_moveE - _ZN40_INTERNAL_acd2baa2_4_k_cu_2811b32c_284724cuda3std3__48in_placeE)
_ZN40_INTERNAL_acd2baa2_4_k_cu_2811b32c_284724cuda3std3__48in_placeE:
	.zero		1
	.type		_ZN40_INTERNAL_acd2baa2_4_k_cu_2811b32c_284724cuda3std6ranges3__45__cpo9iter_moveE,@object
	.size		_ZN40_INTERNAL_acd2baa2_4_k_cu_2811b32c_284724cuda3std6ranges3__45__cpo9iter_moveE,(_ZN40_INTERNAL_acd2baa2_4_k_cu_2811b32c_284724cuda3std3__45__cpo5beginE - _ZN40_INTERNAL_acd2baa2_4_k_cu_2811b32c_284724cuda3std6ranges3__45__cpo9iter_moveE)
_ZN40_INTERNAL_acd2baa2_4_k_cu_2811b32c_284724cuda3std6ranges3__45__cpo9iter_moveE:
	.zero		1
	.type		_ZN40_INTERNAL_acd2baa2_4_k_cu_2811b32c_284724cuda3std3__45__cpo5beginE,@object
	.size		_ZN40_INTERNAL_acd2baa2_4_k_cu_2811b32c_284724cuda3std3__45__cpo5beginE,(_ZN40_INTERNAL_acd2baa2_4_k_cu_2811b32c_284724cuda3std3__442_GLOBAL__N__acd2baa2_4_k_cu_2811b32c_284726ignoreE - _ZN40_INTERNAL_acd2baa2_4_k_cu_2811b32c_284724cuda3std3__45__cpo5beginE)
_ZN40_INTERNAL_acd2baa2_4_k_cu_2811b32c_284724cuda3std3__45__cpo5beginE:
	.zero		1
	.type		_ZN40_INTERNAL_acd2baa2_4_k_cu_2811b32c_284724cuda3std3__442_GLOBAL__N__acd2baa2_4_k_cu_2811b32c_284726ignoreE,@object
	.size		_ZN40_INTERNAL_acd2baa2_4_k_cu_2811b32c_284724cuda3std3__442_GLOBAL__N__acd2baa2_4_k_cu_2811b32c_284726ignoreE,(_ZN40_INTERNAL_acd2baa2_4_k_cu_2811b32c_284724cute7productE - _ZN40_INTERNAL_acd2baa2_4_k_cu_2811b32c_284724cuda3std3__442_GLOBAL__N__acd2baa2_4_k_cu_2811b32c_284726ignoreE)
_ZN40_INTERNAL_acd2baa2_4_k_cu_2811b32c_284724cuda3std3__442_GLOBAL__N__acd2baa2_4_k_cu_2811b32c_284726ignoreE:
	.zero		1
	.type		_ZN40_INTERNAL_acd2baa2_4_k_cu_2811b32c_284724cute7productE,@object
	.size		_ZN40_INTERNAL_acd2baa2_4_k_cu_2811b32c_284724cute7productE,(_ZN40_INTERNAL_acd2baa2_4_k_cu_2811b32c_284724cuda3std3__45__cpo3endE - _ZN40_INTERNAL_acd2baa2_4_k_cu_2811b32c_284724cute7productE)
_ZN40_INTERNAL_acd2baa2_4_k_cu_2811b32c_284724cute7productE:
	.zero		1
	.type		_ZN40_INTERNAL_acd2baa2_4_k_cu_2811b32c_284724cuda3std3__45__cpo3endE,@object
	.size		_ZN40_INTERNAL_acd2baa2_4_k_cu_2811b32c_284724cuda3std3__45__cpo3endE,(_ZN40_INTERNAL_acd2baa2_4_k_cu_2811b32c_284724cuda3std3__419piecewise_constructE - _ZN40_INTERNAL_acd2baa2_4_k_cu_2811b32c_284724cuda3std3__45__cpo3endE)
_ZN40_INTERNAL_acd2baa2_4_k_cu_2811b32c_284724cuda3std3__45__cpo3endE:
	.zero		1
	.type		_ZN40_INTERNAL_acd2baa2_4_k_cu_2811b32c_284724cuda3std3__419piecewise_constructE,@object
	.size		_ZN40_INTERNAL_acd2baa2_4_k_cu_2811b32c_284724cuda3std3__419piecewise_constructE,(_ZN40_INTERNAL_acd2baa2_4_k_cu_2811b32c_284724cuda3std3__45__cpo4cendE - _ZN40_INTERNAL_acd2baa2_4_k_cu_2811b32c_284724cuda3std3__419piecewise_constructE)
_ZN40_INTERNAL_acd2baa2_4_k_cu_2811b32c_284724cuda3std3__419piecewise_constructE:
	.zero		1
	.type		_ZN40_INTERNAL_acd2baa2_4_k_cu_2811b32c_284724cuda3std3__45__cpo4cendE,@object
	.size		_ZN40_INTERNAL_acd2baa2_4_k_cu_2811b32c_284724cuda3std3__45__cpo4cendE,(_ZN40_INTERNAL_acd2baa2_4_k_cu_2811b32c_284724cuda3std6ranges3__45__cpo4swapE - _ZN40_INTERNAL_acd2baa2_4_k_cu_2811b32c_284724cuda3std3__45__cpo4cendE)
_ZN40_INTERNAL_acd2baa2_4_k_cu_2811b32c_284724cuda3std3__45__cpo4cendE:
	.zero		1
	.type		_ZN40_INTERNAL_acd2baa2_4_k_cu_2811b32c_284724cuda3std6ranges3__45__cpo4swapE,@object
	.size		_ZN40_INTERNAL_acd2baa2_4_k_cu_2811b32c_284724cuda3std6ranges3__45__cpo4swapE,(.L_7 - _ZN40_INTERNAL_acd2baa2_4_k_cu_2811b32c_284724cuda3std6ranges3__45__cpo4swapE)
_ZN40_INTERNAL_acd2baa2_4_k_cu_2811b32c_284724cuda3std6ranges3__45__cpo4swapE:
	.zero		1
.L_7:


//--------------------- .nv.constant0._ZN7cutlass13device_kernelINS_4gemm6kernel13GemmUniversalIN4cute5tupleIJiiiiEEENS1_10collective13CollectiveMmaINS1_37MainloopSm90TmaGmmaWarpSpecializedFP8ILi22ENS5_IJNS4_1CILi2EEENSA_ILi1EEESC_EEENS1_32KernelTmaWarpSpecializedPingpongEEENS5_IJNSA_ILi64EEENSA_ILi256EEENSA_ILi32EEEEEENS_12float_e4m3_tENS5_IJlSC_lEEESK_SL_NS4_8TiledMMAINS4_8MMA_AtomIJNS4_4SM904GMMA31MMA_64x256x32_F32E4M3E4M3_SS_TNILNSP_7ScaleInE1ELSR_1EEEEEENS4_6LayoutINS5_IJSC_SC_SC_EEENS5_IJNSA_ILi0EEESW_SW_EEEEENS5_IJNS4_10UnderscoreESZ_SZ_EEEEENS4_13SM90_TMA_LOADENS4_14ComposedLayoutINS4_7SwizzleILi1ELi4ELi3EEENS4_18smem_ptr_flag_bitsILi8EEENSU_INS5_IJNSA_ILi8EEESI_EEENS5_IJSI_SC_EEEEEEEvNS4_8identityENS4_23SM90_TMA_LOAD_MULTICASTES1C_vS1D_EENS_8epilogue10collective6detail29Sm90TmaWarpSpecializedAdapterINS1H_15DefaultEpilogueISK_SL_SL_NS1G_6thread17LinearCombinationISK_Li1EffLNS1L_9ScaleType4KindE0ELNS_15FloatRoundStyleE2ESK_EENS1_15EpilogueDefaultEEEEEvvEEEEvNT_6ParamsE --------------------------
	.section	.nv.constant0._ZN7cutlass13device_kernelINS_4gemm6kernel13GemmUniversalIN4cute5tupleIJiiiiEEENS1_10collective13CollectiveMmaINS1_37MainloopSm90TmaGmmaWarpSpecializedFP8ILi22ENS5_IJNS4_1CILi2EEENSA_ILi1EEESC_EEENS1_32KernelTmaWarpSpecializedPingpongEEENS5_IJNSA_ILi64EEENSA_ILi256EEENSA_ILi32EEEEEENS_12float_e4m3_tENS5_IJlSC_lEEESK_SL_NS4_8TiledMMAINS4_8MMA_AtomIJNS4_4SM904GMMA31MMA_64x256x32_F32E4M3E4M3_SS_TNILNSP_7ScaleInE1ELSR_1EEEEEENS4_6LayoutINS5_IJSC_SC_SC_EEENS5_IJNSA_ILi0EEESW_SW_EEEEENS5_IJNS4_10UnderscoreESZ_SZ_EEEEENS4_13SM90_TMA_LOADENS4_14ComposedLayoutINS4_7SwizzleILi1ELi4ELi3EEENS4_18smem_ptr_flag_bitsILi8EEENSU_INS5_IJNSA_ILi8EEESI_EEENS5_IJSI_SC_EEEEEEEvNS4_8identityENS4_23SM90_TMA_LOAD_MULTICASTES1C_vS1D_EENS_8epilogue10collective6detail29Sm90TmaWarpSpecializedAdapterINS1H_15DefaultEpilogueISK_SL_SL_NS1G_6thread17LinearCombinationISK_Li1EffLNS1L_9ScaleType4KindE0ELNS_15FloatRoundStyleE2ESK_EENS1_15EpilogueDefaultEEEEEvvEEEEvNT_6ParamsE,"a",@progbits
	.sectionflags	@""
	.align	4
.nv.constant0._ZN7cutlass13device_kernelINS_4gemm6kernel13GemmUniversalIN4cute5tupleIJiiiiEEENS1_10collective13CollectiveMmaINS1_37MainloopSm90TmaGmmaWarpSpecializedFP8ILi22ENS5_IJNS4_1CILi2EEENSA_ILi1EEESC_EEENS1_32KernelTmaWarpSpecializedPingpongEEENS5_IJNSA_ILi64EEENSA_ILi256EEENSA_ILi32EEEEEENS_12float_e4m3_tENS5_IJlSC_lEEESK_SL_NS4_8TiledMMAINS4_8MMA_AtomIJNS4_4SM904GMMA31MMA_64x256x32_F32E4M3E4M3_SS_TNILNSP_7ScaleInE1ELSR_1EEEEEENS4_6LayoutINS5_IJSC_SC_SC_EEENS5_IJNSA_ILi0EEESW_SW_EEEEENS5_IJNS4_10UnderscoreESZ_SZ_EEEEENS4_13SM90_TMA_LOADENS4_14ComposedLayoutINS4_7SwizzleILi1ELi4ELi3EEENS4_18smem_ptr_flag_bitsILi8EEENSU_INS5_IJNSA_ILi8EEESI_EEENS5_IJSI_SC_EEEEEEEvNS4_8identityENS4_23SM90_TMA_LOAD_MULTICASTES1C_vS1D_EENS_8epilogue10collective6detail29Sm90TmaWarpSpecializedAdapterINS1H_15DefaultEpilogueISK_SL_SL_NS1G_6thread17LinearCombinationISK_Li1EffLNS1L_9ScaleType4KindE0ELNS_15FloatRoundStyleE2ESK_EENS1_15EpilogueDefaultEEEEEvvEEEEvNT_6ParamsE:
	.zero		1664


//--------------------- SYMBOLS --------------------------

	.type		.nv.reservedSmem.offset0,@object
	.size		.nv.reservedSmem.offset0,0x4
